//
// Generated by NVIDIA NVVM Compiler
//
// Compiler Build ID: CL-36424714
// Cuda compilation tools, release 13.0, V13.0.88
// Based on NVVM 20.0.0
//

.version 9.0
.target sm_100
.address_size 64

	// .globl	_Z12mergeSmall_kPiS_S_iii
// _ZZ10mergeBig_kPiiS_iS_iP4int2iiE3a_k has been demoted
// _ZZ10mergeBig_kPiiS_iS_iP4int2iiE3b_k has been demoted
// _ZZ10mergeBig_kPiiS_iS_iP4int2iiE3m_k has been demoted

.visible .entry _Z12mergeSmall_kPiS_S_iii(
	.param .u64 .ptr .align 1 _Z12mergeSmall_kPiS_S_iii_param_0,
	.param .u64 .ptr .align 1 _Z12mergeSmall_kPiS_S_iii_param_1,
	.param .u64 .ptr .align 1 _Z12mergeSmall_kPiS_S_iii_param_2,
	.param .u32 _Z12mergeSmall_kPiS_S_iii_param_3,
	.param .u32 _Z12mergeSmall_kPiS_S_iii_param_4,
	.param .u32 _Z12mergeSmall_kPiS_S_iii_param_5
)
{
	.reg .pred 	%p<17>;
	.reg .b32 	%r<37>;
	.reg .b64 	%rd<17>;

	ld.param.u64 	%rd7, [_Z12mergeSmall_kPiS_S_iii_param_0];
	ld.param.u64 	%rd6, [_Z12mergeSmall_kPiS_S_iii_param_1];
	ld.param.u64 	%rd8, [_Z12mergeSmall_kPiS_S_iii_param_2];
	ld.param.u32 	%r18, [_Z12mergeSmall_kPiS_S_iii_param_3];
	ld.param.u32 	%r19, [_Z12mergeSmall_kPiS_S_iii_param_4];
	ld.param.u32 	%r20, [_Z12mergeSmall_kPiS_S_iii_param_5];
	cvta.to.global.u64 	%rd1, %rd8;
	cvta.to.global.u64 	%rd2, %rd7;
	mov.u32 	%r1, %tid.x;
	setp.ge.s32 	%p1, %r1, %r20;
	@%p1 bra 	$L__BB0_10;
	setp.gt.s32 	%p2, %r1, %r18;
	sub.s32 	%r21, %r1, %r18;
	selp.b32 	%r32, %r21, 0, %p2;
	min.s32 	%r34, %r1, %r18;
	cvta.to.global.u64 	%rd3, %rd6;
	mov.u32 	%r33, %r32;
$L__BB0_2:
	sub.s32 	%r22, %r34, %r32;
	abs.s32 	%r23, %r22;
	shr.u32 	%r24, %r23, 31;
	add.s32 	%r25, %r23, %r24;
	shr.s32 	%r26, %r25, 1;
	add.s32 	%r7, %r26, %r33;
	sub.s32 	%r8, %r34, %r26;
	setp.lt.s32 	%p3, %r8, 0;
	setp.gt.s32 	%p4, %r7, %r19;
	or.pred  	%p5, %p3, %p4;
	@%p5 bra 	$L__BB0_16;
	setp.eq.s32 	%p6, %r8, %r18;
	setp.eq.s32 	%p7, %r7, 0;
	or.pred  	%p8, %p6, %p7;
	mul.wide.u32 	%rd9, %r8, 4;
	add.s64 	%rd4, %rd2, %rd9;
	mul.wide.s32 	%rd10, %r7, 4;
	add.s64 	%rd5, %rd3, %rd10;
	@%p8 bra 	$L__BB0_5;
	ld.global.u32 	%r28, [%rd4];
	ld.global.u32 	%r29, [%rd5+-4];
	setp.le.s32 	%p9, %r28, %r29;
	@%p9 bra 	$L__BB0_16;
$L__BB0_5:
	setp.eq.s32 	%p10, %r7, %r19;
	setp.eq.s32 	%p11, %r8, 0;
	or.pred  	%p12, %p10, %p11;
	@%p12 bra 	$L__BB0_7;
	add.s32 	%r34, %r8, -1;
	mul.wide.u32 	%rd11, %r34, 4;
	add.s64 	%rd12, %rd2, %rd11;
	ld.global.u32 	%r30, [%rd12];
	ld.global.u32 	%r31, [%rd5];
	setp.gt.s32 	%p13, %r30, %r31;
	@%p13 bra 	$L__BB0_15;
$L__BB0_7:
	setp.lt.s32 	%p14, %r8, %r18;
	@%p14 bra 	$L__BB0_11;
	ld.global.u32 	%r36, [%rd5];
$L__BB0_9:
	mul.wide.u32 	%rd13, %r1, 4;
	add.s64 	%rd14, %rd1, %rd13;
	st.global.u32 	[%rd14], %r36;
$L__BB0_10:
	ret;
$L__BB0_11:
	setp.ne.s32 	%p15, %r7, %r19;
	@%p15 bra 	$L__BB0_13;
	ld.global.u32 	%r35, [%rd4];
	bra.uni 	$L__BB0_14;
$L__BB0_13:
	ld.global.u32 	%r35, [%rd4];
	ld.global.u32 	%r36, [%rd5];
	setp.gt.s32 	%p16, %r35, %r36;
	@%p16 bra 	$L__BB0_9;
$L__BB0_14:
	mul.wide.u32 	%rd15, %r1, 4;
	add.s64 	%rd16, %rd1, %rd15;
	st.global.u32 	[%rd16], %r35;
	bra.uni 	$L__BB0_10;
$L__BB0_15:
	add.s32 	%r33, %r7, 1;
	bra.uni 	$L__BB0_2;
$L__BB0_16:
	add.s32 	%r32, %r8, 1;
	bra.uni 	$L__BB0_2;

}
	// .globl	_Z10mergeBig_kPiiS_iS_iP4int2ii
.visible .entry _Z10mergeBig_kPiiS_iS_iP4int2ii(
	.param .u64 .ptr .align 1 _Z10mergeBig_kPiiS_iS_iP4int2ii_param_0,
	.param .u32 _Z10mergeBig_kPiiS_iS_iP4int2ii_param_1,
	.param .u64 .ptr .align 1 _Z10mergeBig_kPiiS_iS_iP4int2ii_param_2,
	.param .u32 _Z10mergeBig_kPiiS_iS_iP4int2ii_param_3,
	.param .u64 .ptr .align 1 _Z10mergeBig_kPiiS_iS_iP4int2ii_param_4,
	.param .u32 _Z10mergeBig_kPiiS_iS_iP4int2ii_param_5,
	.param .u64 .ptr .align 1 _Z10mergeBig_kPiiS_iS_iP4int2ii_param_6,
	.param .u32 _Z10mergeBig_kPiiS_iS_iP4int2ii_param_7,
	.param .u32 _Z10mergeBig_kPiiS_iS_iP4int2ii_param_8
)
{
	.reg .pred 	%p<20>;
	.reg .b32 	%r<76>;
	.reg .b64 	%rd<17>;
	// demoted variable
	.shared .align 4 .b8 _ZZ10mergeBig_kPiiS_iS_iP4int2iiE3a_k[4096];
	// demoted variable
	.shared .align 4 .b8 _ZZ10mergeBig_kPiiS_iS_iP4int2iiE3b_k[4096];
	// demoted variable
	.shared .align 4 .b8 _ZZ10mergeBig_kPiiS_iS_iP4int2iiE3m_k[4096];
	ld.param.u64 	%rd1, [_Z10mergeBig_kPiiS_iS_iP4int2ii_param_0];
	ld.param.u64 	%rd2, [_Z10mergeBig_kPiiS_iS_iP4int2ii_param_2];
	ld.param.u64 	%rd3, [_Z10mergeBig_kPiiS_iS_iP4int2ii_param_4];
	ld.param.u64 	%rd4, [_Z10mergeBig_kPiiS_iS_iP4int2ii_param_6];
	ld.param.u32 	%r27, [_Z10mergeBig_kPiiS_iS_iP4int2ii_param_8];
	mov.u32 	%r1, %ctaid.x;
	mov.u32 	%r2, %tid.x;
	setp.gt.s32 	%p1, %r1, %r27;
	@%p1 bra 	$L__BB1_8;
	cvta.to.global.u64 	%rd5, %rd4;
	mul.wide.u32 	%rd6, %r1, 8;
	add.s64 	%rd7, %rd5, %rd6;
	ld.global.v2.u32 	{%r3, %r4}, [%rd7];
	ld.global.v2.u32 	{%r28, %r29}, [%rd7+8];
	sub.s32 	%r5, %r28, %r3;
	sub.s32 	%r6, %r29, %r4;
	setp.ge.s32 	%p2, %r2, %r5;
	@%p2 bra 	$L__BB1_3;
	add.s32 	%r38, %r3, %r2;
	cvta.to.global.u64 	%rd11, %rd2;
	mul.wide.s32 	%rd12, %r38, 4;
	add.s64 	%rd13, %rd11, %rd12;
	ld.global.u32 	%r39, [%rd13];
	shl.b32 	%r40, %r2, 2;
	mov.u32 	%r41, _ZZ10mergeBig_kPiiS_iS_iP4int2iiE3a_k;
	add.s32 	%r42, %r41, %r40;
	st.shared.u32 	[%r42], %r39;
	bra.uni 	$L__BB1_5;
$L__BB1_3:
	add.s32 	%r30, %r6, %r5;
	setp.ge.s32 	%p3, %r2, %r30;
	@%p3 bra 	$L__BB1_5;
	add.s32 	%r31, %r4, %r2;
	sub.s32 	%r32, %r31, %r5;
	cvta.to.global.u64 	%rd8, %rd3;
	mul.wide.s32 	%rd9, %r32, 4;
	add.s64 	%rd10, %rd8, %rd9;
	ld.global.u32 	%r33, [%rd10];
	sub.s32 	%r34, %r2, %r5;
	shl.b32 	%r35, %r34, 2;
	mov.u32 	%r36, _ZZ10mergeBig_kPiiS_iS_iP4int2iiE3b_k;
	add.s32 	%r37, %r36, %r35;
	st.shared.u32 	[%r37], %r33;
$L__BB1_5:
	bar.sync 	0;
	add.s32 	%r43, %r6, %r5;
	setp.lt.s32 	%p4, %r2, %r43;
	@%p4 bra 	$L__BB1_9;
	shl.b32 	%r44, %r2, 2;
	mov.u32 	%r45, _ZZ10mergeBig_kPiiS_iS_iP4int2iiE3m_k;
	add.s32 	%r46, %r45, %r44;
	ld.shared.u32 	%r75, [%r46];
$L__BB1_7:
	mov.u32 	%r68, %ntid.x;
	mad.lo.s32 	%r69, %r1, %r68, %r2;
	cvta.to.global.u64 	%rd14, %rd1;
	mul.wide.s32 	%rd15, %r69, 4;
	add.s64 	%rd16, %rd14, %rd15;
	st.global.u32 	[%rd16], %r75;
$L__BB1_8:
	ret;
$L__BB1_9:
	setp.gt.s32 	%p5, %r2, %r5;
	sub.s32 	%r47, %r2, %r5;
	selp.b32 	%r70, %r47, 0, %p5;
	min.s32 	%r72, %r2, %r5;
	mov.u32 	%r71, %r70;
$L__BB1_10:
	sub.s32 	%r48, %r72, %r70;
	abs.s32 	%r49, %r48;
	shr.u32 	%r50, %r49, 31;
	add.s32 	%r51, %r49, %r50;
	shr.s32 	%r52, %r51, 1;
	add.s32 	%r13, %r52, %r71;
	sub.s32 	%r14, %r72, %r52;
	setp.lt.s32 	%p6, %r14, 0;
	setp.gt.s32 	%p7, %r13, %r6;
	or.pred  	%p8, %p6, %p7;
	@%p8 bra 	$L__BB1_23;
	setp.eq.s32 	%p9, %r14, %r5;
	setp.eq.s32 	%p10, %r13, 0;
	or.pred  	%p11, %p9, %p10;
	shl.b32 	%r54, %r14, 2;
	mov.u32 	%r55, _ZZ10mergeBig_kPiiS_iS_iP4int2iiE3a_k;
	add.s32 	%r15, %r55, %r54;
	shl.b32 	%r56, %r13, 2;
	mov.u32 	%r57, _ZZ10mergeBig_kPiiS_iS_iP4int2iiE3b_k;
	add.s32 	%r16, %r57, %r56;
	@%p11 bra 	$L__BB1_13;
	ld.shared.u32 	%r58, [%r15];
	ld.shared.u32 	%r59, [%r16+-4];
	setp.le.s32 	%p12, %r58, %r59;
	@%p12 bra 	$L__BB1_23;
$L__BB1_13:
	setp.eq.s32 	%p13, %r13, %r6;
	setp.eq.s32 	%p14, %r14, 0;
	or.pred  	%p15, %p13, %p14;
	@%p15 bra 	$L__BB1_15;
	ld.shared.u32 	%r60, [%r15+-4];
	ld.shared.u32 	%r61, [%r16];
	setp.gt.s32 	%p16, %r60, %r61;
	@%p16 bra 	$L__BB1_22;
$L__BB1_15:
	setp.lt.s32 	%p17, %r14, %r5;
	@%p17 bra 	$L__BB1_18;
	ld.shared.u32 	%r74, [%r16];
$L__BB1_17:
	shl.b32 	%r62, %r2, 2;
	mov.u32 	%r63, _ZZ10mergeBig_kPiiS_iS_iP4int2iiE3m_k;
	add.s32 	%r64, %r63, %r62;
	st.shared.u32 	[%r64], %r74;
	mov.u32 	%r75, %r74;
	bra.uni 	$L__BB1_7;
$L__BB1_18:
	setp.ne.s32 	%p18, %r13, %r6;
	@%p18 bra 	$L__BB1_20;
	ld.shared.u32 	%r75, [%r15];
	bra.uni 	$L__BB1_21;
$L__BB1_20:
	ld.shared.u32 	%r75, [%r15];
	ld.shared.u32 	%r74, [%r16];
	setp.gt.s32 	%p19, %r75, %r74;
	@%p19 bra 	$L__BB1_17;
$L__BB1_21:
	shl.b32 	%r65, %r2, 2;
	mov.u32 	%r66, _ZZ10mergeBig_kPiiS_iS_iP4int2iiE3m_k;
	add.s32 	%r67, %r66, %r65;
	st.shared.u32 	[%r67], %r75;
	bra.uni 	$L__BB1_7;
$L__BB1_22:
	add.s32 	%r72, %r14, -1;
	add.s32 	%r71, %r13, 1;
	bra.uni 	$L__BB1_10;
$L__BB1_23:
	add.s32 	%r70, %r14, 1;
	bra.uni 	$L__BB1_10;

}
	// .globl	_Z9pathBig_kiP4int2iPiiS1_i
.visible .entry _Z9pathBig_kiP4int2iPiiS1_i(
	.param .u32 _Z9pathBig_kiP4int2iPiiS1_i_param_0,
	.param .u64 .ptr .align 1 _Z9pathBig_kiP4int2iPiiS1_i_param_1,
	.param .u32 _Z9pathBig_kiP4int2iPiiS1_i_param_2,
	.param .u64 .ptr .align 1 _Z9pathBig_kiP4int2iPiiS1_i_param_3,
	.param .u32 _Z9pathBig_kiP4int2iPiiS1_i_param_4,
	.param .u64 .ptr .align 1 _Z9pathBig_kiP4int2iPiiS1_i_param_5,
	.param .u32 _Z9pathBig_kiP4int2iPiiS1_i_param_6
)
{
	.reg .pred 	%p<16>;
	.reg .b32 	%r<37>;
	.reg .b64 	%rd<17>;

	ld.param.u32 	%r13, [_Z9pathBig_kiP4int2iPiiS1_i_param_0];
	ld.param.u64 	%rd6, [_Z9pathBig_kiP4int2iPiiS1_i_param_1];
	ld.param.u32 	%r14, [_Z9pathBig_kiP4int2iPiiS1_i_param_2];
	ld.param.u64 	%rd7, [_Z9pathBig_kiP4int2iPiiS1_i_param_3];
	ld.param.u32 	%r15, [_Z9pathBig_kiP4int2iPiiS1_i_param_4];
	ld.param.u64 	%rd5, [_Z9pathBig_kiP4int2iPiiS1_i_param_5];
	ld.param.u32 	%r16, [_Z9pathBig_kiP4int2iPiiS1_i_param_6];
	cvta.to.global.u64 	%rd1, %rd6;
	cvta.to.global.u64 	%rd2, %rd7;
	mov.u32 	%r17, %ctaid.x;
	mov.u32 	%r18, %ntid.x;
	mov.u32 	%r19, %tid.x;
	mad.lo.s32 	%r1, %r17, %r18, %r19;
	add.s32 	%r2, %r16, %r15;
	div.s32 	%r20, %r2, %r13;
	setp.gt.s32 	%p1, %r1, %r20;
	@%p1 bra 	$L__BB2_10;
	mul.lo.s32 	%r21, %r1, %r13;
	setp.gt.s32 	%p2, %r21, %r15;
	sub.s32 	%r22, %r21, %r15;
	selp.b32 	%r34, %r22, 0, %p2;
	min.s32 	%r36, %r21, %r15;
	cvta.to.global.u64 	%rd3, %rd5;
	mov.u32 	%r35, %r34;
$L__BB2_2:
	sub.s32 	%r23, %r36, %r34;
	abs.s32 	%r24, %r23;
	shr.u32 	%r25, %r24, 31;
	add.s32 	%r26, %r24, %r25;
	shr.s32 	%r27, %r26, 1;
	add.s32 	%r8, %r27, %r35;
	sub.s32 	%r9, %r36, %r27;
	setp.lt.s32 	%p3, %r9, 0;
	setp.gt.s32 	%p4, %r8, %r16;
	or.pred  	%p5, %p3, %p4;
	@%p5 bra 	$L__BB2_8;
	setp.eq.s32 	%p6, %r9, %r15;
	setp.eq.s32 	%p7, %r8, 0;
	or.pred  	%p8, %p6, %p7;
	mul.wide.s32 	%rd8, %r8, 4;
	add.s64 	%rd4, %rd3, %rd8;
	@%p8 bra 	$L__BB2_5;
	mul.wide.u32 	%rd9, %r9, 4;
	add.s64 	%rd10, %rd2, %rd9;
	ld.global.u32 	%r29, [%rd10];
	ld.global.u32 	%r30, [%rd4+-4];
	setp.le.s32 	%p9, %r29, %r30;
	@%p9 bra 	$L__BB2_8;
$L__BB2_5:
	setp.eq.s32 	%p10, %r8, %r16;
	setp.eq.s32 	%p11, %r9, 0;
	or.pred  	%p12, %p10, %p11;
	@%p12 bra 	$L__BB2_9;
	add.s32 	%r36, %r9, -1;
	mul.wide.u32 	%rd11, %r36, 4;
	add.s64 	%rd12, %rd2, %rd11;
	ld.global.u32 	%r31, [%rd12];
	ld.global.u32 	%r32, [%rd4];
	setp.le.s32 	%p13, %r31, %r32;
	@%p13 bra 	$L__BB2_9;
	add.s32 	%r35, %r8, 1;
	bra.uni 	$L__BB2_2;
$L__BB2_8:
	add.s32 	%r34, %r9, 1;
	bra.uni 	$L__BB2_2;
$L__BB2_9:
	mul.wide.s32 	%rd13, %r1, 8;
	add.s64 	%rd14, %rd1, %rd13;
	st.global.v2.u32 	[%rd14], {%r9, %r8};
$L__BB2_10:
	setp.ne.s32 	%p14, %r1, 0;
	@%p14 bra 	$L__BB2_13;
	rem.s32 	%r33, %r2, %r13;
	setp.eq.s32 	%p15, %r33, 0;
	@%p15 bra 	$L__BB2_13;
	mul.wide.s32 	%rd15, %r14, 8;
	add.s64 	%rd16, %rd1, %rd15;
	st.global.v2.u32 	[%rd16+-8], {%r15, %r16};
$L__BB2_13:
	ret;

}
	// .globl	_Z23pretraitementFusionSortPiS_i
.visible .entry _Z23pretraitementFusionSortPiS_i(
	.param .u64 .ptr .align 1 _Z23pretraitementFusionSortPiS_i_param_0,
	.param .u64 .ptr .align 1 _Z23pretraitementFusionSortPiS_i_param_1,
	.param .u32 _Z23pretraitementFusionSortPiS_i_param_2
)
{
	.reg .pred 	%p<3>;
	.reg .b32 	%r<12>;
	.reg .b64 	%rd<5>;

	ld.param.u64 	%rd2, [_Z23pretraitementFusionSortPiS_i_param_1];
	ld.param.u32 	%r4, [_Z23pretraitementFusionSortPiS_i_param_2];
	mov.u32 	%r5, %ctaid.x;
	mov.u32 	%r6, %tid.x;
	mov.u32 	%r7, %ntid.x;
	mad.lo.s32 	%r1, %r5, %r7, %r6;
	shr.u32 	%r8, %r4, 31;
	add.s32 	%r9, %r4, %r8;
	shr.s32 	%r10, %r9, 1;
	setp.ge.s32 	%p1, %r1, %r10;
	@%p1 bra 	$L__BB3_3;
	cvta.to.global.u64 	%rd3, %rd2;
	shl.b32 	%r11, %r1, 1;
	mul.wide.s32 	%rd4, %r11, 4;
	add.s64 	%rd1, %rd3, %rd4;
	ld.global.u32 	%r2, [%rd1];
	ld.global.u32 	%r3, [%rd1+4];
	setp.le.s32 	%p2, %r2, %r3;
	@%p2 bra 	$L__BB3_3;
	st.global.u32 	[%rd1], %r3;
	st.global.u32 	[%rd1+4], %r2;
$L__BB3_3:
	ret;

}


// ===== COMPILED SASS (sm_100) =====

	.target	sm_100

	.elftype	@"ET_EXEC"


//--------------------- .note.nv.tkinfo           --------------------------
	.section	.note.nv.tkinfo,"",@"SHT_NOTE"
	.sectionflags	@"SHF_NOTE_NV_TKINFO"
	.tkinfo
        /*0018*/ 	.word	0x00000002
        /*0030*/ 	.string	""
        /*0030*/ 	.string	"ptxas"
        /*0030*/ 	.string	"Cuda compilation tools, release 13.0, V13.0.88"
        /*0030*/ 	.string	"Build cuda_13.0.r13.0/compiler.36424714_0"
        /*0030*/ 	.string	"-arch sm_100 -m 64 "



//--------------------- .note.nv.cuinfo           --------------------------
	.section	.note.nv.cuinfo,"",@"SHT_NOTE"
	.sectionflags	@"SHF_NOTE_NV_CUINFO"
        /*0018*/ 	.short	0x0002
        /*001a*/ 	.short	0x0064
        /*001c*/ 	.short	0x0082
	.zero		2


//--------------------- .nv.info                  --------------------------
	.section	.nv.info,"",@"SHT_CUDA_INFO"
	.align	4


	//----- nvinfo : EIATTR_REGCOUNT
	.align		4
        /*0000*/ 	.byte	0x04, 0x2f
        /*0002*/ 	.short	(.L_1 - .L_0)
	.align		4
.L_0:
        /*0004*/ 	.word	index@(_Z12mergeSmall_kPiS_S_iii)
        /*0008*/ 	.word	0x00000016


	//----- nvinfo : EIATTR_FRAME_SIZE
	.align		4
.L_1:
        /*000c*/ 	.byte	0x04, 0x11
        /*000e*/ 	.short	(.L_3 - .L_2)
	.align		4
.L_2:
        /*0010*/ 	.word	index@(_Z12mergeSmall_kPiS_S_iii)
        /*0014*/ 	.word	0x00000000


	//----- nvinfo : EIATTR_REGCOUNT
	.align		4
.L_3:
        /*0018*/ 	.byte	0x04, 0x2f
        /*001a*/ 	.short	(.L_5 - .L_4)
	.align		4
.L_4:
        /*001c*/ 	.word	index@(_Z10mergeBig_kPiiS_iS_iP4int2ii)
        /*0020*/ 	.word	0x00000012


	//----- nvinfo : EIATTR_FRAME_SIZE
	.align		4
.L_5:
        /*0024*/ 	.byte	0x04, 0x11
        /*0026*/ 	.short	(.L_7 - .L_6)
	.align		4
.L_6:
        /*0028*/ 	.word	index@(_Z10mergeBig_kPiiS_iS_iP4int2ii)
        /*002c*/ 	.word	0x00000000


	//----- nvinfo : EIATTR_REGCOUNT
	.align		4
.L_7:
        /*0030*/ 	.byte	0x04, 0x2f
        /*0032*/ 	.short	(.L_9 - .L_8)
	.align		4
.L_8:
        /*0034*/ 	.word	index@(_Z9pathBig_kiP4int2iPiiS1_i)
        /*0038*/ 	.word	0x00000016


	//----- nvinfo : EIATTR_FRAME_SIZE
	.align		4
.L_9:
        /*003c*/ 	.byte	0x04, 0x11
        /*003e*/ 	.short	(.L_11 - .L_10)
	.align		4
.L_10:
        /*0040*/ 	.word	index@(_Z9pathBig_kiP4int2iPiiS1_i)
        /*0044*/ 	.word	0x00000000


	//----- nvinfo : EIATTR_REGCOUNT
	.align		4
.L_11:
        /*0048*/ 	.byte	0x04, 0x2f
        /*004a*/ 	.short	(.L_13 - .L_12)
	.align		4
.L_12:
        /*004c*/ 	.word	index@(_Z23pretraitementFusionSortPiS_i)
        /*0050*/ 	.word	0x00000008


	//----- nvinfo : EIATTR_FRAME_SIZE
	.align		4
.L_13:
        /*0054*/ 	.byte	0x04, 0x11
        /*0056*/ 	.short	(.L_15 - .L_14)
	.align		4
.L_14:
        /*0058*/ 	.word	index@(_Z23pretraitementFusionSortPiS_i)
        /*005c*/ 	.word	0x00000000


	//----- nvinfo : EIATTR_MIN_STACK_SIZE
	.align		4
.L_15:
        /*0060*/ 	.byte	0x04, 0x12
        /*0062*/ 	.short	(.L_17 - .L_16)
	.align		4
.L_16:
        /*0064*/ 	.word	index@(_Z23pretraitementFusionSortPiS_i)
        /*0068*/ 	.word	0x00000000


	//----- nvinfo : EIATTR_MIN_STACK_SIZE
	.align		4
.L_17:
        /*006c*/ 	.byte	0x04, 0x12
        /*006e*/ 	.short	(.L_19 - .L_18)
	.align		4
.L_18:
        /*0070*/ 	.word	index@(_Z9pathBig_kiP4int2iPiiS1_i)
        /*0074*/ 	.word	0x00000000


	//----- nvinfo : EIATTR_MIN_STACK_SIZE
	.align		4
.L_19:
        /*0078*/ 	.byte	0x04, 0x12
        /*007a*/ 	.short	(.L_21 - .L_20)
	.align		4
.L_20:
        /*007c*/ 	.word	index@(_Z10mergeBig_kPiiS_iS_iP4int2ii)
        /*0080*/ 	.word	0x00000000


	//----- nvinfo : EIATTR_MIN_STACK_SIZE
	.align		4
.L_21:
        /*0084*/ 	.byte	0x04, 0x12
        /*0086*/ 	.short	(.L_23 - .L_22)
	.align		4
.L_22:
        /*0088*/ 	.word	index@(_Z12mergeSmall_kPiS_S_iii)
        /*008c*/ 	.word	0x00000000
.L_23:


//--------------------- .nv.compat                --------------------------
	.section	.nv.compat,"",@"SHT_CUDA_COMPAT_INFO"
	.align	4
        /*0000*/ 	.byte	0x02, 0x09, 0x00, 0x00, 0x02, 0x02, 0x01, 0x00, 0x02, 0x05, 0x05, 0x00, 0x03, 0x07, 0x01, 0x01
        /*0010*/ 	.byte	0x02, 0x03, 0x00, 0x00, 0x02, 0x06, 0x01, 0x00, 0x04, 0x0b, 0x08, 0x00, 0x09, 0x00, 0x00, 0x00
        /*0020*/ 	.byte	0x00, 0x00, 0x00, 0x00


//--------------------- .nv.info._Z23pretraitementFusionSortPiS_i --------------------------
	.section	.nv.info._Z23pretraitementFusionSortPiS_i,"",@"SHT_CUDA_INFO"
	.sectionflags	@""
	.align	4


	//----- nvinfo : EIATTR_CUDA_API_VERSION
	.align		4
        /*0000*/ 	.byte	0x04, 0x37
        /*0002*/ 	.short	(.L_25 - .L_24)
.L_24:
        /*0004*/ 	.word	0x00000082


	//----- nvinfo : EIATTR_KPARAM_INFO
	.align		4
.L_25:
        /*0008*/ 	.byte	0x04, 0x17
        /*000a*/ 	.short	(.L_27 - .L_26)
.L_26:
        /*000c*/ 	.word	0x00000000
        /*0010*/ 	.short	0x0002
        /*0012*/ 	.short	0x0010
        /*0014*/ 	.byte	0x00, 0xf0, 0x11, 0x00


	//----- nvinfo : EIATTR_KPARAM_INFO
	.align		4
.L_27:
        /*0018*/ 	.byte	0x04, 0x17
        /*001a*/ 	.short	(.L_29 - .L_28)
.L_28:
        /*001c*/ 	.word	0x00000000
        /*0020*/ 	.short	0x0001
        /*0022*/ 	.short	0x0008
        /*0024*/ 	.byte	0x00, 0xf5, 0x21, 0x00


	//----- nvinfo : EIATTR_KPARAM_INFO
	.align		4
.L_29:
        /*0028*/ 	.byte	0x04, 0x17
        /*002a*/ 	.short	(.L_31 - .L_30)
.L_30:
        /*002c*/ 	.word	0x00000000
        /*0030*/ 	.short	0x0000
        /*0032*/ 	.short	0x0000
        /*0034*/ 	.byte	0x00, 0xf5, 0x21, 0x00


	//----- nvinfo : EIATTR_SPARSE_MMA_MASK
	.align		4
.L_31:
        /*0038*/ 	.byte	0x03, 0x50
        /*003a*/ 	.short	0x0000


	//----- nvinfo : EIATTR_MAXREG_COUNT
	.align		4
        /*003c*/ 	.byte	0x03, 0x1b
        /*003e*/ 	.short	0x00ff


	//----- nvinfo : EIATTR_MERCURY_ISA_VERSION
	.align		4
        /*0040*/ 	.byte	0x03, 0x5f
        /*0042*/ 	.short	0x0101


	//----- nvinfo : EIATTR_VRC_CTA_INIT_COUNT
	.align		4
        /*0044*/ 	.byte	0x02, 0x4a
	.zero		1
	.zero		1


	//----- nvinfo : EIATTR_EXIT_INSTR_OFFSETS
	.align		4
        /*0048*/ 	.byte	0x04, 0x1c
        /*004a*/ 	.short	(.L_33 - .L_32)


	//   ....[0]....
.L_32:
        /*004c*/ 	.word	0x00000090


	//   ....[1]....
        /*0050*/ 	.word	0x00000110


	//   ....[2]....
        /*0054*/ 	.word	0x00000140


	//----- nvinfo : EIATTR_CBANK_PARAM_SIZE
	.align		4
.L_33:
        /*0058*/ 	.byte	0x03, 0x19
        /*005a*/ 	.short	0x0014


	//----- nvinfo : EIATTR_PARAM_CBANK
	.align		4
        /*005c*/ 	.byte	0x04, 0x0a
        /*005e*/ 	.short	(.L_35 - .L_34)
	.align		4
.L_34:
        /*0060*/ 	.word	index@(.nv.constant0._Z23pretraitementFusionSortPiS_i)
        /*0064*/ 	.short	0x0380
        /*0066*/ 	.short	0x0014


	//----- nvinfo : EIATTR_SW_WAR
	.align		4
.L_35:
        /*0068*/ 	.byte	0x04, 0x36
        /*006a*/ 	.short	(.L_37 - .L_36)
.L_36:
        /*006c*/ 	.word	0x00000008
.L_37:


//--------------------- .nv.info._Z9pathBig_kiP4int2iPiiS1_i --------------------------
	.section	.nv.info._Z9pathBig_kiP4int2iPiiS1_i,"",@"SHT_CUDA_INFO"
	.sectionflags	@""
	.align	4


	//----- nvinfo : EIATTR_CUDA_API_VERSION
	.align		4
        /*0000*/ 	.byte	0x04, 0x37
        /*0002*/ 	.short	(.L_39 - .L_38)
.L_38:
        /*0004*/ 	.word	0x00000082


	//----- nvinfo : EIATTR_KPARAM_INFO
	.align		4
.L_39:
        /*0008*/ 	.byte	0x04, 0x17
        /*000a*/ 	.short	(.L_41 - .L_40)
.L_40:
        /*000c*/ 	.word	0x00000000
        /*0010*/ 	.short	0x0006
        /*0012*/ 	.short	0x0030
        /*0014*/ 	.byte	0x00, 0xf0, 0x11, 0x00


	//----- nvinfo : EIATTR_KPARAM_INFO
	.align		4
.L_41:
        /*0018*/ 	.byte	0x04, 0x17
        /*001a*/ 	.short	(.L_43 - .L_42)
.L_42:
        /*001c*/ 	.word	0x00000000
        /*0020*/ 	.short	0x0005
        /*0022*/ 	.short	0x0028
        /*0024*/ 	.byte	0x00, 0xf5, 0x21, 0x00


	//----- nvinfo : EIATTR_KPARAM_INFO
	.align		4
.L_43:
        /*0028*/ 	.byte	0x04, 0x17
        /*002a*/ 	.short	(.L_45 - .L_44)
.L_44:
        /*002c*/ 	.word	0x00000000
        /*0030*/ 	.short	0x0004
        /*0032*/ 	.short	0x0020
        /*0034*/ 	.byte	0x00, 0xf0, 0x11, 0x00


	//----- nvinfo : EIATTR_KPARAM_INFO
	.align		4
.L_45:
        /*0038*/ 	.byte	0x04, 0x17
        /*003a*/ 	.short	(.L_47 - .L_46)
.L_46:
        /*003c*/ 	.word	0x00000000
        /*0040*/ 	.short	0x0003
        /*0042*/ 	.short	0x0018
        /*0044*/ 	.byte	0x00, 0xf5, 0x21, 0x00


	//----- nvinfo : EIATTR_KPARAM_INFO
	.align		4
.L_47:
        /*0048*/ 	.byte	0x04, 0x17
        /*004a*/ 	.short	(.L_49 - .L_48)
.L_48:
        /*004c*/ 	.word	0x00000000
        /*0050*/ 	.short	0x0002
        /*0052*/ 	.short	0x0010
        /*0054*/ 	.byte	0x00, 0xf0, 0x11, 0x00


	//----- nvinfo : EIATTR_KPARAM_INFO
	.align		4
.L_49:
        /*0058*/ 	.byte	0x04, 0x17
        /*005a*/ 	.short	(.L_51 - .L_50)
.L_50:
        /*005c*/ 	.word	0x00000000
        /*0060*/ 	.short	0x0001
        /*0062*/ 	.short	0x0008
        /*0064*/ 	.byte	0x00, 0xf5, 0x21, 0x00


	//----- nvinfo : EIATTR_KPARAM_INFO
	.align		4
.L_51:
        /*0068*/ 	.byte	0x04, 0x17
        /*006a*/ 	.short	(.L_53 - .L_52)
.L_52:
        /*006c*/ 	.word	0x00000000
        /*0070*/ 	.short	0x0000
        /*0072*/ 	.short	0x0000
        /*0074*/ 	.byte	0x00, 0xf0, 0x11, 0x00


	//----- nvinfo : EIATTR_SPARSE_MMA_MASK
	.align		4
.L_53:
        /*0078*/ 	.byte	0x03, 0x50
        /*007a*/ 	.short	0x0000


	//----- nvinfo : EIATTR_MAXREG_COUNT
	.align		4
        /*007c*/ 	.byte	0x03, 0x1b
        /*007e*/ 	.short	0x00ff


	//----- nvinfo : EIATTR_MERCURY_ISA_VERSION
	.align		4
        /*0080*/ 	.byte	0x03, 0x5f
        /*0082*/ 	.short	0x0101


	//----- nvinfo : EIATTR_VRC_CTA_INIT_COUNT
	.align		4
        /*0084*/ 	.byte	0x02, 0x4a
	.zero		1
	.zero		1


	//----- nvinfo : EIATTR_EXIT_INSTR_OFFSETS
	.align		4
        /*0088*/ 	.byte	0x04, 0x1c
        /*008a*/ 	.short	(.L_55 - .L_54)


	//   ....[0]....
.L_54:
        /*008c*/ 	.word	0x000005d0


	//   ....[1]....
        /*0090*/ 	.word	0x00000770


	//   ....[2]....
        /*0094*/ 	.word	0x000007c0


	//----- nvinfo : EIATTR_CRS_STACK_SIZE
	.align		4
.L_55:
        /*0098*/ 	.byte	0x04, 0x1e
        /*009a*/ 	.short	(.L_57 - .L_56)
.L_56:
        /*009c*/ 	.word	0x00000000


	//----- nvinfo : EIATTR_CBANK_PARAM_SIZE
	.align		4
.L_57:
        /*00a0*/ 	.byte	0x03, 0x19
        /*00a2*/ 	.short	0x0034


	//----- nvinfo : EIATTR_PARAM_CBANK
	.align		4
        /*00a4*/ 	.byte	0x04, 0x0a
        /*00a6*/ 	.short	(.L_59 - .L_58)
	.align		4
.L_58:
        /*00a8*/ 	.word	index@(.nv.constant0._Z9pathBig_kiP4int2iPiiS1_i)
        /*00ac*/ 	.short	0x0380
        /*00ae*/ 	.short	0x0034


	//----- nvinfo : EIATTR_SW_WAR
	.align		4
.L_59:
        /*00b0*/ 	.byte	0x04, 0x36
        /*00b2*/ 	.short	(.L_61 - .L_60)
.L_60:
        /*00b4*/ 	.word	0x00000008
.L_61:


//--------------------- .nv.info._Z10mergeBig_kPiiS_iS_iP4int2ii --------------------------
	.section	.nv.info._Z10mergeBig_kPiiS_iS_iP4int2ii,"",@"SHT_CUDA_INFO"
	.sectionflags	@""
	.align	4


	//----- nvinfo : EIATTR_CUDA_API_VERSION
	.align		4
        /*0000*/ 	.byte	0x04, 0x37
        /*0002*/ 	.short	(.L_63 - .L_62)
.L_62:
        /*0004*/ 	.word	0x00000082


	//----- nvinfo : EIATTR_KPARAM_INFO
	.align		4
.L_63:
        /*0008*/ 	.byte	0x04, 0x17
        /*000a*/ 	.short	(.L_65 - .L_64)
.L_64:
        /*000c*/ 	.word	0x00000000
        /*0010*/ 	.short	0x0008
        /*0012*/ 	.short	0x003c
        /*0014*/ 	.byte	0x00, 0xf0, 0x11, 0x00


	//----- nvinfo : EIATTR_KPARAM_INFO
	.align		4
.L_65:
        /*0018*/ 	.byte	0x04, 0x17
        /*001a*/ 	.short	(.L_67 - .L_66)
.L_66:
        /*001c*/ 	.word	0x00000000
        /*0020*/ 	.short	0x0007
        /*0022*/ 	.short	0x0038
        /*0024*/ 	.byte	0x00, 0xf0, 0x11, 0x00


	//----- nvinfo : EIATTR_KPARAM_INFO
	.align		4
.L_67:
        /*0028*/ 	.byte	0x04, 0x17
        /*002a*/ 	.short	(.L_69 - .L_68)
.L_68:
        /*002c*/ 	.word	0x00000000
        /*0030*/ 	.short	0x0006
        /*0032*/ 	.short	0x0030
        /*0034*/ 	.byte	0x00, 0xf5, 0x21, 0x00


	//----- nvinfo : EIATTR_KPARAM_INFO
	.align		4
.L_69:
        /*0038*/ 	.byte	0x04, 0x17
        /*003a*/ 	.short	(.L_71 - .L_70)
.L_70:
        /*003c*/ 	.word	0x00000000
        /*0040*/ 	.short	0x0005
        /*0042*/ 	.short	0x0028
        /*0044*/ 	.byte	0x00, 0xf0, 0x11, 0x00


	//----- nvinfo : EIATTR_KPARAM_INFO
	.align		4
.L_71:
        /*0048*/ 	.byte	0x04, 0x17
        /*004a*/ 	.short	(.L_73 - .L_72)
.L_72:
        /*004c*/ 	.word	0x00000000
        /*0050*/ 	.short	0x0004
        /*0052*/ 	.short	0x0020
        /*0054*/ 	.byte	0x00, 0xf5, 0x21, 0x00


	//----- nvinfo : EIATTR_KPARAM_INFO
	.align		4
.L_73:
        /*0058*/ 	.byte	0x04, 0x17
        /*005a*/ 	.short	(.L_75 - .L_74)
.L_74:
        /*005c*/ 	.word	0x00000000
        /*0060*/ 	.short	0x0003
        /*0062*/ 	.short	0x0018
        /*0064*/ 	.byte	0x00, 0xf0, 0x11, 0x00


	//----- nvinfo : EIATTR_KPARAM_INFO
	.align		4
.L_75:
        /*0068*/ 	.byte	0x04, 0x17
        /*006a*/ 	.short	(.L_77 - .L_76)
.L_76:
        /*006c*/ 	.word	0x00000000
        /*0070*/ 	.short	0x0002
        /*0072*/ 	.short	0x0010
        /*0074*/ 	.byte	0x00, 0xf5, 0x21, 0x00


	//----- nvinfo : EIATTR_KPARAM_INFO
	.align		4
.L_77:
        /*0078*/ 	.byte	0x04, 0x17
        /*007a*/ 	.short	(.L_79 - .L_78)
.L_78:
        /*007c*/ 	.word	0x00000000
        /*0080*/ 	.short	0x0001
        /*0082*/ 	.short	0x0008
        /*0084*/ 	.byte	0x00, 0xf0, 0x11, 0x00


	//----- nvinfo : EIATTR_KPARAM_INFO
	.align		4
.L_79:
        /*0088*/ 	.byte	0x04, 0x17
        /*008a*/ 	.short	(.L_81 - .L_80)
.L_80:
        /*008c*/ 	.word	0x00000000
        /*0090*/ 	.short	0x0000
        /*0092*/ 	.short	0x0000
        /*0094*/ 	.byte	0x00, 0xf5, 0x21, 0x00


	//----- nvinfo : EIATTR_SPARSE_MMA_MASK
	.align		4
.L_81:
        /*0098*/ 	.byte	0x03, 0x50
        /*009a*/ 	.short	0x0000


	//----- nvinfo : EIATTR_MAXREG_COUNT
	.align		4
        /*009c*/ 	.byte	0x03, 0x1b
        /*009e*/ 	.short	0x00ff


	//----- nvinfo : EIATTR_NUM_BARRIERS
	.align		4
        /*00a0*/ 	.byte	0x02, 0x4c
        /*00a2*/ 	.byte	0x01
	.zero		1


	//----- nvinfo : EIATTR_MERCURY_ISA_VERSION
	.align		4
        /*00a4*/ 	.byte	0x03, 0x5f
        /*00a6*/ 	.short	0x0101


	//----- nvinfo : EIATTR_VRC_CTA_INIT_COUNT
	.align		4
        /*00a8*/ 	.byte	0x02, 0x4a
	.zero		1
	.zero		1


	//----- nvinfo : EIATTR_EXIT_INSTR_OFFSETS
	.align		4
        /*00ac*/ 	.byte	0x04, 0x1c
        /*00ae*/ 	.short	(.L_83 - .L_82)


	//   ....[0]....
.L_82:
        /*00b0*/ 	.word	0x00000040


	//   ....[1]....
        /*00b4*/ 	.word	0x00000820


	//----- nvinfo : EIATTR_CRS_STACK_SIZE
	.align		4
.L_83:
        /*00b8*/ 	.byte	0x04, 0x1e
        /*00ba*/ 	.short	(.L_85 - .L_84)
.L_84:
        /*00bc*/ 	.word	0x00000000


	//----- nvinfo : EIATTR_CBANK_PARAM_SIZE
	.align		4
.L_85:
        /*00c0*/ 	.byte	0x03, 0x19
        /*00c2*/ 	.short	0x0040


	//----- nvinfo : EIATTR_PARAM_CBANK
	.align		4
        /*00c4*/ 	.byte	0x04, 0x0a
        /*00c6*/ 	.short	(.L_87 - .L_86)
	.align		4
.L_86:
        /*00c8*/ 	.word	index@(.nv.constant0._Z10mergeBig_kPiiS_iS_iP4int2ii)
        /*00cc*/ 	.short	0x0380
        /*00ce*/ 	.short	0x0040


	//----- nvinfo : EIATTR_SW_WAR
	.align		4
.L_87:
        /*00d0*/ 	.byte	0x04, 0x36
        /*00d2*/ 	.short	(.L_89 - .L_88)
.L_88:
        /*00d4*/ 	.word	0x00000008
.L_89:


//--------------------- .nv.info._Z12mergeSmall_kPiS_S_iii --------------------------
	.section	.nv.info._Z12mergeSmall_kPiS_S_iii,"",@"SHT_CUDA_INFO"
	.sectionflags	@""
	.align	4


	//----- nvinfo : EIATTR_CUDA_API_VERSION
	.align		4
        /*0000*/ 	.byte	0x04, 0x37
        /*0002*/ 	.short	(.L_91 - .L_90)
.L_90:
        /*0004*/ 	.word	0x00000082


	//----- nvinfo : EIATTR_KPARAM_INFO
	.align		4
.L_91:
        /*0008*/ 	.byte	0x04, 0x17
        /*000a*/ 	.short	(.L_93 - .L_92)
.L_92:
        /*000c*/ 	.word	0x00000000
        /*0010*/ 	.short	0x0005
        /*0012*/ 	.short	0x0020
        /*0014*/ 	.byte	0x00, 0xf0, 0x11, 0x00


	//----- nvinfo : EIATTR_KPARAM_INFO
	.align		4
.L_93:
        /*0018*/ 	.byte	0x04, 0x17
        /*001a*/ 	.short	(.L_95 - .L_94)
.L_94:
        /*001c*/ 	.word	0x00000000
        /*0020*/ 	.short	0x0004
        /*0022*/ 	.short	0x001c
        /*0024*/ 	.byte	0x00, 0xf0, 0x11, 0x00


	//----- nvinfo : EIATTR_KPARAM_INFO
	.align		4
.L_95:
        /*0028*/ 	.byte	0x04, 0x17
        /*002a*/ 	.short	(.L_97 - .L_96)
.L_96:
        /*002c*/ 	.word	0x00000000
        /*0030*/ 	.short	0x0003
        /*0032*/ 	.short	0x0018
        /*0034*/ 	.byte	0x00, 0xf0, 0x11, 0x00


	//----- nvinfo : EIATTR_KPARAM_INFO
	.align		4
.L_97:
        /*0038*/ 	.byte	0x04, 0x17
        /*003a*/ 	.short	(.L_99 - .L_98)
.L_98:
        /*003c*/ 	.word	0x00000000
        /*0040*/ 	.short	0x0002
        /*0042*/ 	.short	0x0010
        /*0044*/ 	.byte	0x00, 0xf5, 0x21, 0x00


	//----- nvinfo : EIATTR_KPARAM_INFO
	.align		4
.L_99:
        /*0048*/ 	.byte	0x04, 0x17
        /*004a*/ 	.short	(.L_101 - .L_100)
.L_100:
        /*004c*/ 	.word	0x00000000
        /*0050*/ 	.short	0x0001
        /*0052*/ 	.short	0x0008
        /*0054*/ 	.byte	0x00, 0xf5, 0x21, 0x00


	//----- nvinfo : EIATTR_KPARAM_INFO
	.align		4
.L_101:
        /*0058*/ 	.byte	0x04, 0x17
        /*005a*/ 	.short	(.L_103 - .L_102)
.L_102:
        /*005c*/ 	.word	0x00000000
        /*0060*/ 	.short	0x0000
        /*0062*/ 	.short	0x0000
        /*0064*/ 	.byte	0x00, 0xf5, 0x21, 0x00


	//----- nvinfo : EIATTR_SPARSE_MMA_MASK
	.align		4
.L_103:
        /*0068*/ 	.byte	0x03, 0x50
        /*006a*/ 	.short	0x0000


	//----- nvinfo : EIATTR_MAXREG_COUNT
	.align		4
        /*006c*/ 	.byte	0x03, 0x1b
        /*006e*/ 	.short	0x00ff


	//----- nvinfo : EIATTR_MERCURY_ISA_VERSION
	.align		4
        /*0070*/ 	.byte	0x03, 0x5f
        /*0072*/ 	.short	0x0101


	//----- nvinfo : EIATTR_VRC_CTA_INIT_COUNT
	.align		4
        /*0074*/ 	.byte	0x02, 0x4a
	.zero		1
	.zero		1


	//----- nvinfo : EIATTR_EXIT_INSTR_OFFSETS
	.align		4
        /*0078*/ 	.byte	0x04, 0x1c
        /*007a*/ 	.short	(.L_105 - .L_104)


	//   ....[0]....
.L_104:
        /*007c*/ 	.word	0x00000040


	//   ....[1]....
        /*0080*/ 	.word	0x00000470


	//   ....[2]....
        /*0084*/ 	.word	0x000004c0


	//----- nvinfo : EIATTR_CRS_STACK_SIZE
	.align		4
.L_105:
        /*0088*/ 	.byte	0x04, 0x1e
        /*008a*/ 	.short	(.L_107 - .L_106)
.L_106:
        /*008c*/ 	.word	0x00000000


	//----- nvinfo : EIATTR_CBANK_PARAM_SIZE
	.align		4
.L_107:
        /*0090*/ 	.byte	0x03, 0x19
        /*0092*/ 	.short	0x0024


	//----- nvinfo : EIATTR_PARAM_CBANK
	.align		4
        /*0094*/ 	.byte	0x04, 0x0a
        /*0096*/ 	.short	(.L_109 - .L_108)
	.align		4
.L_108:
        /*0098*/ 	.word	index@(.nv.constant0._Z12mergeSmall_kPiS_S_iii)
        /*009c*/ 	.short	0x0380
        /*009e*/ 	.short	0x0024


	//----- nvinfo : EIATTR_SW_WAR
	.align		4
.L_109:
        /*00a0*/ 	.byte	0x04, 0x36
        /*00a2*/ 	.short	(.L_111 - .L_110)
.L_110:
        /*00a4*/ 	.word	0x00000008
.L_111:


//--------------------- .nv.callgraph             --------------------------
	.section	.nv.callgraph,"",@"SHT_CUDA_CALLGRAPH"
	.align	4
	.sectionentsize	8
	.align		4
        /*0000*/ 	.word	0x00000000
	.align		4
        /*0004*/ 	.word	0xffffffff
	.align		4
        /*0008*/ 	.word	0x00000000
	.align		4
        /*000c*/ 	.word	0xfffffffe
	.align		4
        /*0010*/ 	.word	0x00000000
	.align		4
        /*0014*/ 	.word	0xfffffffd
	.align		4
        /*0018*/ 	.word	0x00000000
	.align		4
        /*001c*/ 	.word	0xfffffffc


//--------------------- .text._Z23pretraitementFusionSortPiS_i --------------------------
	.section	.text._Z23pretraitementFusionSortPiS_i,"ax",@progbits
	.align	128
        .global         _Z23pretraitementFusionSortPiS_i
        .type           _Z23pretraitementFusionSortPiS_i,@function
        .size           _Z23pretraitementFusionSortPiS_i,(.L_x_43 - _Z23pretraitementFusionSortPiS_i)
        .other          _Z23pretraitementFusionSortPiS_i,@"STO_CUDA_ENTRY STV_DEFAULT"
_Z23pretraitementFusionSortPiS_i:
.text._Z23pretraitementFusionSortPiS_i:
[----:B------:R-:W-:Y:S01]  /*0000*/  LDC R1, c[0x0][0x37c] ;  /* 0x0000df00ff017b82 */ /* 0x000fe20000000800 */
[----:B------:R-:W0:Y:S07]  /*0010*/  S2R R0, SR_TID.X ;  /* 0x0000000000007919 */ /* 0x000e2e0000002100 */
[----:B------:R-:W0:Y:S01]  /*0020*/  S2UR UR5, SR_CTAID.X ;  /* 0x00000000000579c3 */ /* 0x000e220000002500 */
[----:B------:R-:W1:Y:S07]  /*0030*/  LDCU UR4, c[0x0][0x390] ;  /* 0x00007200ff0477ac */ /* 0x000e6e0008000800 */
[----:B------:R-:W0:Y:S01]  /*0040*/  LDC R3, c[0x0][0x360] ;  /* 0x0000d800ff037b82 */ /* 0x000e220000000800 */
[----:B-1----:R-:W-:-:S04]  /*0050*/  ULEA.HI UR4, UR4, UR4, URZ, 0x1 ;  /* 0x0000000404047291 */ /* 0x002fc8000f8f08ff */
[----:B------:R-:W-:Y:S01]  /*0060*/  USHF.R.S32.HI UR4, URZ, 0x1, UR4 ;  /* 0x00000001ff047899 */ /* 0x000fe20008011404 */
[----:B0-----:R-:W-:-:S05]  /*0070*/  IMAD R0, R3, UR5, R0 ;  /* 0x0000000503007c24 */ /* 0x001fca000f8e0200 */
[----:B------:R-:W-:-:S13]  /*0080*/  ISETP.GE.AND P0, PT, R0, UR4, PT ;  /* 0x0000000400007c0c */ /* 0x000fda000bf06270 */
[----:B------:R-:W-:Y:S05]  /*0090*/  @P0 EXIT ;  /* 0x000000000000094d */ /* 0x000fea0003800000 */
[----:B------:R-:W0:Y:S01]  /*00a0*/  LDC.64 R2, c[0x0][0x388] ;  /* 0x0000e200ff027b82 */ /* 0x000e220000000a00 */
[----:B------:R-:W1:Y:S01]  /*00b0*/  LDCU.64 UR4, c[0x0][0x358] ;  /* 0x00006b00ff0477ac */ /* 0x000e620008000a00 */
[----:B------:R-:W-:-:S05]  /*00c0*/  SHF.L.U32 R5, R0, 0x1, RZ ;  /* 0x0000000100057819 */ /* 0x000fca00000006ff */
[----:B0-----:R-:W-:-:S05]  /*00d0*/  IMAD.WIDE R2, R5, 0x4, R2 ;  /* 0x0000000405027825 */ /* 0x001fca00078e0202 */
[----:B-1----:R-:W2:Y:S04]  /*00e0*/  LDG.E R5, desc[UR4][R2.64] ;  /* 0x0000000402057981 */ /* 0x002ea8000c1e1900 */
[----:B------:R-:W2:Y:S02]  /*00f0*/  LDG.E R0, desc[UR4][R2.64+0x4] ;  /* 0x0000040402007981 */ /* 0x000ea4000c1e1900 */
[----:B--2---:R-:W-:-:S13]  /*0100*/  ISETP.GT.AND P0, PT, R5, R0, PT ;  /* 0x000000000500720c */ /* 0x004fda0003f04270 */
[----:B------:R-:W-:Y:S05]  /*0110*/  @!P0 EXIT ;  /* 0x000000000000894d */ /* 0x000fea0003800000 */
[----:B------:R-:W-:Y:S04]  /*0120*/  STG.E desc[UR4][R2.64], R0 ;  /* 0x0000000002007986 */ /* 0x000fe8000c101904 */
[----:B------:R-:W-:Y:S01]  /*0130*/  STG.E desc[UR4][R2.64+0x4], R5 ;  /* 0x0000040502007986 */ /* 0x000fe2000c101904 */
[----:B------:R-:W-:Y:S05]  /*0140*/  EXIT ;  /* 0x000000000000794d */ /* 0x000fea0003800000 */
.L_x_0:
[----:B------:R-:W-:-:S00]  /*0150*/  BRA `(.L_x_0) ;  /* 0xfffffffc00fc7947 */ /* 0x000fc0000383ffff */
[----:B------:R-:W-:-:S00]  /*0160*/  NOP ;  /* 0x0000000000007918 */ /* 0x000fc00000000000 */
        /* <DEDUP_REMOVED lines=9> */
.L_x_43:


//--------------------- .text._Z9pathBig_kiP4int2iPiiS1_i --------------------------
	.section	.text._Z9pathBig_kiP4int2iPiiS1_i,"ax",@progbits
	.align	128
        .global         _Z9pathBig_kiP4int2iPiiS1_i
        .type           _Z9pathBig_kiP4int2iPiiS1_i,@function
        .size           _Z9pathBig_kiP4int2iPiiS1_i,(.L_x_44 - _Z9pathBig_kiP4int2iPiiS1_i)
        .other          _Z9pathBig_kiP4int2iPiiS1_i,@"STO_CUDA_ENTRY STV_DEFAULT"
_Z9pathBig_kiP4int2iPiiS1_i:
.text._Z9pathBig_kiP4int2iPiiS1_i:
[----:B------:R-:W-:Y:S08]  /*0000*/  LDC R1, c[0x0][0x37c] ;  /* 0x0000df00ff017b82 */ /* 0x000ff00000000800 */
[----:B------:R-:W0:Y:S01]  /*0010*/  LDC R9, c[0x0][0x380] ;  /* 0x0000e000ff097b82 */ /* 0x000e220000000800 */
[----:B------:R-:W1:Y:S01]  /*0020*/  LDCU UR4, c[0x0][0x3b0] ;  /* 0x00007600ff0477ac */ /* 0x000e620008000800 */
[----:B------:R-:W-:Y:S01]  /*0030*/  BSSY.RECONVERGENT B0, `(.L_x_1) ;  /* 0x0000057000007945 */ /* 0x000fe20003800200 */
[----:B------:R-:W2:Y:S05]  /*0040*/  LDCU UR5, c[0x0][0x3a0] ;  /* 0x00007400ff0577ac */ /* 0x000eaa0008000800 */
[----:B------:R-:W3:Y:S01]  /*0050*/  LDC R10, c[0x0][0x360] ;  /* 0x0000d800ff0a7b82 */ /* 0x000ee20000000800 */
[----:B------:R-:W4:Y:S01]  /*0060*/  LDCU.64 UR6, c[0x0][0x358] ;  /* 0x00006b00ff0677ac */ /* 0x000f220008000a00 */
[----:B-1----:R-:W-:-:S06]  /*0070*/  IMAD.U32 R3, RZ, RZ, UR4 ;  /* 0x00000004ff037e24 */ /* 0x002fcc000f8e00ff */
[----:B------:R-:W3:Y:S01]  /*0080*/  S2UR UR4, SR_CTAID.X ;  /* 0x00000000000479c3 */ /* 0x000ee20000002500 */
[----:B--2---:R-:W-:Y:S01]  /*0090*/  IMAD.U32 R2, RZ, RZ, UR5 ;  /* 0x00000005ff027e24 */ /* 0x004fe2000f8e00ff */
[----:B0-----:R-:W-:-:S04]  /*00a0*/  IABS R11, R9 ;  /* 0x00000009000b7213 */ /* 0x001fc80000000000 */
[----:B------:R-:W0:Y:S01]  /*00b0*/  I2F.RP R6, R11 ;  /* 0x0000000b00067306 */ /* 0x000e220000209400 */
[----:B------:R-:W-:-:S07]  /*00c0*/  IADD3 R0, PT, PT, R3, R2, RZ ;  /* 0x0000000203007210 */ /* 0x000fce0007ffe0ff */
[----:B0-----:R-:W0:Y:S02]  /*00d0*/  MUFU.RCP R6, R6 ;  /* 0x0000000600067308 */ /* 0x001e240000001000 */
[----:B0-----:R-:W-:Y:S01]  /*00e0*/  VIADD R4, R6, 0xffffffe ;  /* 0x0ffffffe06047836 */ /* 0x001fe20000000000 */
[----:B------:R-:W-:-:S05]  /*00f0*/  IABS R6, R0 ;  /* 0x0000000000067213 */ /* 0x000fca0000000000 */
[----:B------:R0:W1:Y:S02]  /*0100*/  F2I.FTZ.U32.TRUNC.NTZ R5, R4 ;  /* 0x0000000400057305 */ /* 0x000064000021f000 */
[----:B0-----:R-:W-:Y:S02]  /*0110*/  IMAD.MOV.U32 R4, RZ, RZ, RZ ;  /* 0x000000ffff047224 */ /* 0x001fe400078e00ff */
[----:B-1----:R-:W-:-:S04]  /*0120*/  IMAD.MOV R8, RZ, RZ, -R5 ;  /* 0x000000ffff087224 */ /* 0x002fc800078e0a05 */
[----:B------:R-:W-:-:S04]  /*0130*/  IMAD R7, R8, R11, RZ ;  /* 0x0000000b08077224 */ /* 0x000fc800078e02ff */
[----:B------:R-:W-:Y:S02]  /*0140*/  IMAD.HI.U32 R5, R5, R7, R4 ;  /* 0x0000000705057227 */ /* 0x000fe400078e0004 */
[----:B------:R-:W3:Y:S04]  /*0150*/  S2R R7, SR_TID.X ;  /* 0x0000000000077919 */ /* 0x000ee80000002100 */
[----:B------:R-:W-:-:S04]  /*0160*/  IMAD.HI.U32 R5, R5, R6, RZ ;  /* 0x0000000605057227 */ /* 0x000fc800078e00ff */
[----:B------:R-:W-:-:S04]  /*0170*/  IMAD.MOV R4, RZ, RZ, -R5 ;  /* 0x000000ffff047224 */ /* 0x000fc800078e0a05 */
[----:B------:R-:W-:-:S05]  /*0180*/  IMAD R4, R11, R4, R6 ;  /* 0x000000040b047224 */ /* 0x000fca00078e0206 */
[----:B------:R-:W-:-:S13]  /*0190*/  ISETP.GT.U32.AND P2, PT, R11, R4, PT ;  /* 0x000000040b00720c */ /* 0x000fda0003f44070 */
[----:B------:R-:W-:Y:S01]  /*01a0*/  @!P2 IMAD.IADD R4, R4, 0x1, -R11 ;  /* 0x000000010404a824 */ /* 0x000fe200078e0a0b */
[----:B------:R-:W-:Y:S01]  /*01b0*/  @!P2 IADD3 R5, PT, PT, R5, 0x1, RZ ;  /* 0x000000010505a810 */ /* 0x000fe20007ffe0ff */
[----:B---3--:R-:W-:Y:S01]  /*01c0*/  IMAD R10, R10, UR4, R7 ;  /* 0x000000040a0a7c24 */ /* 0x008fe2000f8e0207 */
[----:B------:R-:W-:Y:S01]  /*01d0*/  ISETP.NE.AND P2, PT, R9, RZ, PT ;  /* 0x000000ff0900720c */ /* 0x000fe20003f45270 */
[----:B------:R-:W0:Y:S01]  /*01e0*/  LDCU UR4, c[0x0][0x3a0] ;  /* 0x00007400ff0477ac */ /* 0x000e220008000800 */
[----:B------:R-:W-:Y:S02]  /*01f0*/  ISETP.GE.U32.AND P0, PT, R4, R11, PT ;  /* 0x0000000b0400720c */ /* 0x000fe40003f06070 */
[----:B------:R-:W-:-:S04]  /*0200*/  LOP3.LUT R4, R0, R9, RZ, 0x3c, !PT ;  /* 0x0000000900047212 */ /* 0x000fc800078e3cff */
[----:B------:R-:W-:-:S07]  /*0210*/  ISETP.GE.AND P1, PT, R4, RZ, PT ;  /* 0x000000ff0400720c */ /* 0x000fce0003f26270 */
[----:B------:R-:W-:-:S06]  /*0220*/  @P0 VIADD R5, R5, 0x1 ;  /* 0x0000000105050836 */ /* 0x000fcc0000000000 */
[----:B------:R-:W-:Y:S01]  /*0230*/  @!P1 IMAD.MOV R5, RZ, RZ, -R5 ;  /* 0x000000ffff059224 */ /* 0x000fe200078e0a05 */
[----:B------:R-:W-:-:S04]  /*0240*/  @!P2 LOP3.LUT R5, RZ, R9, RZ, 0x33, !PT ;  /* 0x00000009ff05a212 */ /* 0x000fc800078e33ff */
[----:B------:R-:W-:-:S13]  /*0250*/  ISETP.GT.AND P0, PT, R10, R5, PT ;  /* 0x000000050a00720c */ /* 0x000fda0003f04270 */
[----:B0---4-:R-:W-:Y:S05]  /*0260*/  @P0 BRA `(.L_x_2) ;  /* 0x0000000000cc0947 */ /* 0x011fea0003800000 */
[----:B------:R-:W0:Y:S01]  /*0270*/  LDC R3, c[0x0][0x3b0] ;  /* 0x0000ec00ff037b82 */ /* 0x000e220000000800 */
[----:B------:R-:W-:Y:S01]  /*0280*/  IMAD R9, R10, R9, RZ ;  /* 0x000000090a097224 */ /* 0x000fe200078e02ff */
[----:B------:R-:W-:Y:S03]  /*0290*/  BSSY.RECONVERGENT B1, `(.L_x_3) ;  /* 0x000002d000017945 */ /* 0x000fe60003800200 */
[C---:B------:R-:W-:Y:S01]  /*02a0*/  IMAD.IADD R11, R9.reuse, 0x1, -R2 ;  /* 0x00000001090b7824 */ /* 0x040fe200078e0a02 */
[CC--:B------:R-:W-:Y:S02]  /*02b0*/  ISETP.GT.AND P0, PT, R9.reuse, R2.reuse, PT ;  /* 0x000000020900720c */ /* 0x0c0fe40003f04270 */
[----:B------:R-:W1:Y:S01]  /*02c0*/  LDC.64 R6, c[0x0][0x398] ;  /* 0x0000e600ff067b82 */ /* 0x000e620000000a00 */
[----:B------:R-:W-:Y:S02]  /*02d0*/  VIMNMX R16, PT, PT, R9, R2, PT ;  /* 0x0000000209107248 */ /* 0x000fe40003fe0100 */
[----:B------:R-:W-:-:S04]  /*02e0*/  SEL R11, R11, RZ, P0 ;  /* 0x000000ff0b0b7207 */ /* 0x000fc80000000000 */
[----:B------:R-:W-:Y:S01]  /*02f0*/  MOV R17, R11 ;  /* 0x0000000b00117202 */ /* 0x000fe20000000f00 */
[----:B------:R-:W2:Y:S06]  /*0300*/  LDC.64 R4, c[0x0][0x3a8] ;  /* 0x0000ea00ff047b82 */ /* 0x000eac0000000a00 */
.L_x_10:
[----:B------:R-:W-:Y:S01]  /*0310*/  BSSY.RECONVERGENT B2, `(.L_x_4) ;  /* 0x000001a000027945 */ /* 0x000fe20003800200 */
.L_x_8:
[----:B------:R-:W-:Y:S01]  /*0320*/  IMAD.IADD R2, R16, 0x1, -R11 ;  /* 0x0000000110027824 */ /* 0x000fe200078e0a0b */
[----:B------:R-:W-:Y:S04]  /*0330*/  BSSY.RELIABLE B3, `(.L_x_5) ;  /* 0x0000015000037945 */ /* 0x000fe80003800100 */
[----:B------:R-:W-:-:S04]  /*0340*/  IABS R2, R2 ;  /* 0x0000000200027213 */ /* 0x000fc80000000000 */
[----:B------:R-:W-:-:S04]  /*0350*/  LEA.HI R2, R2, R2, RZ, 0x1 ;  /* 0x0000000202027211 */ /* 0x000fc800078f08ff */
[----:B------:R-:W-:-:S05]  /*0360*/  SHF.R.S32.HI R2, RZ, 0x1, R2 ;  /* 0x00000001ff027819 */ /* 0x000fca0000011402 */
[--C-:B------:R-:W-:Y:S02]  /*0370*/  IMAD.IADD R9, R17, 0x1, R2.reuse ;  /* 0x0000000111097824 */ /* 0x100fe400078e0202 */
[----:B------:R-:W-:-:S03]  /*0380*/  IMAD.IADD R8, R16, 0x1, -R2 ;  /* 0x0000000110087824 */ /* 0x000fc600078e0a02 */
[----:B0-----:R-:W-:-:S04]  /*0390*/  ISETP.GT.AND P0, PT, R9, R3, PT ;  /* 0x000000030900720c */ /* 0x001fc80003f04270 */
[----:B------:R-:W-:-:S13]  /*03a0*/  ISETP.LT.OR P0, PT, R8, RZ, P0 ;  /* 0x000000ff0800720c */ /* 0x000fda0000701670 */
[----:B------:R-:W-:Y:S05]  /*03b0*/  @P0 BRA `(.L_x_6) ;  /* 0x0000000000300947 */ /* 0x000fea0003800000 */
[C---:B------:R-:W-:Y:S01]  /*03c0*/  ISETP.NE.AND P0, PT, R9.reuse, RZ, PT ;  /* 0x000000ff0900720c */ /* 0x040fe20003f05270 */
[----:B--2---:R-:W-:Y:S01]  /*03d0*/  IMAD.WIDE R12, R9, 0x4, R4 ;  /* 0x00000004090c7825 */ /* 0x004fe200078e0204 */
[----:B------:R-:W-:-:S04]  /*03e0*/  MOV R2, UR4 ;  /* 0x0000000400027c02 */ /* 0x000fc80008000f00 */
[----:B------:R-:W-:-:S13]  /*03f0*/  ISETP.EQ.OR P0, PT, R8, R2, !P0 ;  /* 0x000000020800720c */ /* 0x000fda0004702670 */
[----:B------:R-:W-:Y:S05]  /*0400*/  @P0 BREAK.RELIABLE B3 ;  /* 0x0000000000030942 */ /* 0x000fea0003800100 */
[----:B------:R-:W-:Y:S05]  /*0410*/  @P0 BRA `(.L_x_7) ;  /* 0x0000000000240947 */ /* 0x000fea0003800000 */
[----:B-1----:R-:W-:Y:S01]  /*0420*/  IMAD.WIDE.U32 R14, R8, 0x4, R6 ;  /* 0x00000004080e7825 */ /* 0x002fe200078e0006 */
[----:B------:R-:W2:Y:S05]  /*0430*/  LDG.E R19, desc[UR6][R12.64+-0x4] ;  /* 0xfffffc060c137981 */ /* 0x000eaa000c1e1900 */
[----:B------:R-:W2:Y:S02]  /*0440*/  LDG.E R14, desc[UR6][R14.64] ;  /* 0x000000060e0e7981 */ /* 0x000ea4000c1e1900 */
[----:B--2---:R-:W-:-:S13]  /*0450*/  ISETP.GT.AND P0, PT, R14, R19, PT ;  /* 0x000000130e00720c */ /* 0x004fda0003f04270 */
[----:B------:R-:W-:Y:S05]  /*0460*/  @P0 BREAK.RELIABLE B3 ;  /* 0x0000000000030942 */ /* 0x000fea0003800100 */
[----:B------:R-:W-:Y:S05]  /*0470*/  @P0 BRA `(.L_x_7) ;  /* 0x00000000000c0947 */ /* 0x000fea0003800000 */
.L_x_6:
[----:B------:R-:W-:Y:S05]  /*0480*/  BSYNC.RELIABLE B3 ;  /* 0x0000000000037941 */ /* 0x000fea0003800100 */
.L_x_5:
[----:B------:R-:W-:Y:S01]  /*0490*/  VIADD R11, R8, 0x1 ;  /* 0x00000001080b7836 */ /* 0x000fe20000000000 */
[----:B------:R-:W-:Y:S06]  /*04a0*/  BRA `(.L_x_8) ;  /* 0xfffffffc009c7947 */ /* 0x000fec000383ffff */
.L_x_7:
[----:B------:R-:W-:Y:S05]  /*04b0*/  BSYNC.RECONVERGENT B2 ;  /* 0x0000000000027941 */ /* 0x000fea0003800200 */
.L_x_4:
[----:B------:R-:W-:-:S04]  /*04c0*/  ISETP.NE.AND P0, PT, R8, RZ, PT ;  /* 0x000000ff0800720c */ /* 0x000fc80003f05270 */
[----:B------:R-:W-:-:S13]  /*04d0*/  ISETP.EQ.OR P0, PT, R9, R3, !P0 ;  /* 0x000000030900720c */ /* 0x000fda0004702670 */
[----:B------:R-:W-:Y:S05]  /*04e0*/  @P0 BRA `(.L_x_9) ;  /* 0x00000000001c0947 */ /* 0x000fea0003800000 */
[----:B------:R-:W-:Y:S01]  /*04f0*/  VIADD R16, R8, 0xffffffff ;  /* 0xffffffff08107836 */ /* 0x000fe20000000000 */
[----:B------:R-:W2:Y:S03]  /*0500*/  LDG.E R13, desc[UR6][R12.64] ;  /* 0x000000060c0d7981 */ /* 0x000ea6000c1e1900 */
[----:B-1----:R-:W-:-:S06]  /*0510*/  IMAD.WIDE.U32 R14, R16, 0x4, R6 ;  /* 0x00000004100e7825 */ /* 0x002fcc00078e0006 */
[----:B------:R-:W2:Y:S02]  /*0520*/  LDG.E R14, desc[UR6][R14.64] ;  /* 0x000000060e0e7981 */ /* 0x000ea4000c1e1900 */
[----:B--2---:R-:W-:-:S13]  /*0530*/  ISETP.GT.AND P0, PT, R14, R13, PT ;  /* 0x0000000d0e00720c */ /* 0x004fda0003f04270 */
[----:B------:R-:W-:Y:S01]  /*0540*/  @P0 VIADD R17, R9, 0x1 ;  /* 0x0000000109110836 */ /* 0x000fe20000000000 */
[----:B------:R-:W-:Y:S06]  /*0550*/  @P0 BRA `(.L_x_10) ;  /* 0xfffffffc006c0947 */ /* 0x000fec000383ffff */
.L_x_9:
[----:B------:R-:W-:Y:S05]  /*0560*/  BSYNC.RECONVERGENT B1 ;  /* 0x0000000000017941 */ /* 0x000fea0003800200 */
.L_x_3:
[----:B------:R-:W0:Y:S02]  /*0570*/  LDC.64 R4, c[0x0][0x388] ;  /* 0x0000e200ff047b82 */ /* 0x000e240000000a00 */
[----:B0-----:R-:W-:-:S05]  /*0580*/  IMAD.WIDE R4, R10, 0x8, R4 ;  /* 0x000000080a047825 */ /* 0x001fca00078e0204 */
[----:B------:R0:W-:Y:S02]  /*0590*/  STG.E.64 desc[UR6][R4.64], R8 ;  /* 0x0000000804007986 */ /* 0x0001e4000c101b06 */
.L_x_2:
[----:B------:R-:W-:Y:S05]  /*05a0*/  BSYNC.RECONVERGENT B0 ;  /* 0x0000000000007941 */ /* 0x000fea0003800200 */
.L_x_1:
[----:B------:R-:W-:Y:S05]  /*05b0*/  WARPSYNC.ALL ;  /* 0x0000000000007948 */ /* 0x000fea0003800000 */
[----:B------:R-:W-:-:S13]  /*05c0*/  ISETP.NE.AND P0, PT, R10, RZ, PT ;  /* 0x000000ff0a00720c */ /* 0x000fda0003f05270 */
[----:B------:R-:W-:Y:S05]  /*05d0*/  @P0 EXIT ;  /* 0x000000000000094d */ /* 0x000fea0003800000 */
[----:B------:R-:W1:Y:S01]  /*05e0*/  LDC R10, c[0x0][0x380] ;  /* 0x0000e000ff0a7b82 */ /* 0x000e620000000800 */
[----:B0-----:R-:W-:Y:S02]  /*05f0*/  IABS R8, R0 ;  /* 0x0000000000087213 */ /* 0x001fe40000000000 */
[----:B------:R-:W-:Y:S02]  /*0600*/  ISETP.GE.AND P1, PT, R0, RZ, PT ;  /* 0x000000ff0000720c */ /* 0x000fe40003f26270 */
[----:B-1----:R-:W-:Y:S02]  /*0610*/  IABS R6, R10 ;  /* 0x0000000a00067213 */ /* 0x002fe40000000000 */
[----:B------:R-:W-:Y:S02]  /*0620*/  ISETP.NE.AND P2, PT, R10, RZ, PT ;  /* 0x000000ff0a00720c */ /* 0x000fe40003f45270 */
[----:B------:R-:W0:Y:S08]  /*0630*/  I2F.RP R7, R6 ;  /* 0x0000000600077306 */ /* 0x000e300000209400 */
[----:B0-----:R-:W0:Y:S02]  /*0640*/  MUFU.RCP R7, R7 ;  /* 0x0000000700077308 */ /* 0x001e240000001000 */
[----:B0-----:R-:W-:-:S06]  /*0650*/  IADD3 R4, PT, PT, R7, 0xffffffe, RZ ;  /* 0x0ffffffe07047810 */ /* 0x001fcc0007ffe0ff */
[----:B------:R0:W1:Y:S02]  /*0660*/  F2I.FTZ.U32.TRUNC.NTZ R5, R4 ;  /* 0x0000000400057305 */ /* 0x000064000021f000 */
[----:B0-----:R-:W-:Y:S02]  /*0670*/  IMAD.MOV.U32 R4, RZ, RZ, RZ ;  /* 0x000000ffff047224 */ /* 0x001fe400078e00ff */
[----:B-1----:R-:W-:-:S04]  /*0680*/  IMAD.MOV R9, RZ, RZ, -R5 ;  /* 0x000000ffff097224 */ /* 0x002fc800078e0a05 */
[----:B------:R-:W-:-:S04]  /*0690*/  IMAD R9, R9, R6, RZ ;  /* 0x0000000609097224 */ /* 0x000fc800078e02ff */
[----:B------:R-:W-:-:S04]  /*06a0*/  IMAD.HI.U32 R9, R5, R9, R4 ;  /* 0x0000000905097227 */ /* 0x000fc800078e0004 */
[----:B------:R-:W-:-:S04]  /*06b0*/  IMAD.MOV.U32 R5, RZ, RZ, R8 ;  /* 0x000000ffff057224 */ /* 0x000fc800078e0008 */
[----:B------:R-:W-:-:S05]  /*06c0*/  IMAD.HI.U32 R9, R9, R5, RZ ;  /* 0x0000000509097227 */ /* 0x000fca00078e00ff */
[----:B------:R-:W-:-:S05]  /*06d0*/  IADD3 R9, PT, PT, -R9, RZ, RZ ;  /* 0x000000ff09097210 */ /* 0x000fca0007ffe1ff */
[----:B------:R-:W-:-:S05]  /*06e0*/  IMAD R5, R6, R9, R5 ;  /* 0x0000000906057224 */ /* 0x000fca00078e0205 */
[----:B------:R-:W-:-:S13]  /*06f0*/  ISETP.GT.U32.AND P0, PT, R6, R5, PT ;  /* 0x000000050600720c */ /* 0x000fda0003f04070 */
[----:B------:R-:W-:-:S05]  /*0700*/  @!P0 IMAD.IADD R5, R5, 0x1, -R6 ;  /* 0x0000000105058824 */ /* 0x000fca00078e0a06 */
[----:B------:R-:W-:-:S13]  /*0710*/  ISETP.GT.U32.AND P0, PT, R6, R5, PT ;  /* 0x000000050600720c */ /* 0x000fda0003f04070 */
[----:B------:R-:W-:-:S05]  /*0720*/  @!P0 IMAD.IADD R5, R5, 0x1, -R6 ;  /* 0x0000000105058824 */ /* 0x000fca00078e0a06 */
[----:B------:R-:W-:-:S05]  /*0730*/  MOV R0, R5 ;  /* 0x0000000500007202 */ /* 0x000fca0000000f00 */
[----:B------:R-:W-:Y:S01]  /*0740*/  @!P1 IMAD.MOV R0, RZ, RZ, -R0 ;  /* 0x000000ffff009224 */ /* 0x000fe200078e0a00 */
[----:B------:R-:W-:-:S04]  /*0750*/  @!P2 LOP3.LUT R0, RZ, R10, RZ, 0x33, !PT ;  /* 0x0000000aff00a212 */ /* 0x000fc800078e33ff */
[----:B------:R-:W-:-:S13]  /*0760*/  ISETP.NE.AND P0, PT, R0, RZ, PT ;  /* 0x000000ff0000720c */ /* 0x000fda0003f05270 */
[----:B------:R-:W-:Y:S05]  /*0770*/  @!P0 EXIT ;  /* 0x000000000000894d */ /* 0x000fea0003800000 */
[----:B------:R-:W0:Y:S08]  /*0780*/  LDC R7, c[0x0][0x390] ;  /* 0x0000e400ff077b82 */ /* 0x000e300000000800 */
[----:B------:R-:W0:Y:S02]  /*0790*/  LDC.64 R4, c[0x0][0x388] ;  /* 0x0000e200ff047b82 */ /* 0x000e240000000a00 */
[----:B0-----:R-:W-:-:S05]  /*07a0*/  IMAD.WIDE R4, R7, 0x8, R4 ;  /* 0x0000000807047825 */ /* 0x001fca00078e0204 */
[----:B------:R-:W-:Y:S01]  /*07b0*/  STG.E.64 desc[UR6][R4.64+-0x8], R2 ;  /* 0xfffff80204007986 */ /* 0x000fe2000c101b06 */
[----:B------:R-:W-:Y:S05]  /*07c0*/  EXIT ;  /* 0x000000000000794d */ /* 0x000fea0003800000 */
.L_x_11:
        /* <DEDUP_REMOVED lines=11> */
.L_x_44:


//--------------------- .text._Z10mergeBig_kPiiS_iS_iP4int2ii --------------------------
	.section	.text._Z10mergeBig_kPiiS_iS_iP4int2ii,"ax",@progbits
	.align	128
        .global         _Z10mergeBig_kPiiS_iS_iP4int2ii
        .type           _Z10mergeBig_kPiiS_iS_iP4int2ii,@function
        .size           _Z10mergeBig_kPiiS_iS_iP4int2ii,(.L_x_45 - _Z10mergeBig_kPiiS_iS_iP4int2ii)
        .other          _Z10mergeBig_kPiiS_iS_iP4int2ii,@"STO_CUDA_ENTRY STV_DEFAULT"
_Z10mergeBig_kPiiS_iS_iP4int2ii:
.text._Z10mergeBig_kPiiS_iS_iP4int2ii:
[----:B------:R-:W-:Y:S01]  /*0000*/  LDC R1, c[0x0][0x37c] ;  /* 0x0000df00ff017b82 */ /* 0x000fe20000000800 */
[----:B------:R-:W0:Y:S01]  /*0010*/  S2R R0, SR_CTAID.X ;  /* 0x0000000000007919 */ /* 0x000e220000002500 */
[----:B------:R-:W0:Y:S02]  /*0020*/  LDCU UR4, c[0x0][0x3bc] ;  /* 0x00007780ff0477ac */ /* 0x000e240008000800 */
[----:B0-----:R-:W-:-:S13]  /*0030*/  ISETP.GT.AND P0, PT, R0, UR4, PT ;  /* 0x0000000400007c0c */ /* 0x001fda000bf04270 */
[----:B------:R-:W-:Y:S05]  /*0040*/  @P0 EXIT ;  /* 0x000000000000094d */ /* 0x000fea0003800000 */
[----:B------:R-:W0:Y:S01]  /*0050*/  LDC.64 R6, c[0x0][0x3b0] ;  /* 0x0000ec00ff067b82 */ /* 0x000e220000000a00 */
[----:B------:R-:W1:Y:S01]  /*0060*/  LDCU.64 UR6, c[0x0][0x358] ;  /* 0x00006b00ff0677ac */ /* 0x000e620008000a00 */
[----:B0-----:R-:W-:-:S05]  /*0070*/  IMAD.WIDE.U32 R6, R0, 0x8, R6 ;  /* 0x0000000800067825 */ /* 0x001fca00078e0006 */
[----:B-1----:R-:W2:Y:S04]  /*0080*/  LDG.E.64 R8, desc[UR6][R6.64] ;  /* 0x0000000606087981 */ /* 0x002ea8000c1e1b00 */
[----:B------:R-:W2:Y:S01]  /*0090*/  LDG.E.64 R4, desc[UR6][R6.64+0x8] ;  /* 0x0000080606047981 */ /* 0x000ea2000c1e1b00 */
[----:B------:R-:W-:Y:S01]  /*00a0*/  BSSY.RECONVERGENT B0, `(.L_x_12) ;  /* 0x000001e000007945 */ /* 0x000fe20003800200 */
[----:B------:R-:W0:Y:S01]  /*00b0*/  S2R R3, SR_TID.X ;  /* 0x0000000000037919 */ /* 0x000e220000002100 */
[----:B--2---:R-:W-:Y:S02]  /*00c0*/  IMAD.IADD R2, R4, 0x1, -R8 ;  /* 0x0000000104027824 */ /* 0x004fe400078e0a08 */
[----:B------:R-:W-:-:S03]  /*00d0*/  IMAD.IADD R5, R5, 0x1, -R9 ;  /* 0x0000000105057824 */ /* 0x000fc600078e0a09 */
[----:B0-----:R-:W-:-:S13]  /*00e0*/  ISETP.GE.AND P0, PT, R3, R2, PT ;  /* 0x000000020300720c */ /* 0x001fda0003f06270 */
[----:B------:R-:W-:Y:S05]  /*00f0*/  @P0 BRA `(.L_x_13) ;  /* 0x0000000000280947 */ /* 0x000fea0003800000 */
[----:B------:R-:W0:Y:S01]  /*0100*/  LDC.64 R6, c[0x0][0x390] ;  /* 0x0000e400ff067b82 */ /* 0x000e220000000a00 */
[----:B------:R-:W-:-:S04]  /*0110*/  IMAD.IADD R9, R8, 0x1, R3 ;  /* 0x0000000108097824 */ /* 0x000fc800078e0203 */
[----:B0-----:R-:W-:-:S06]  /*0120*/  IMAD.WIDE R6, R9, 0x4, R6 ;  /* 0x0000000409067825 */ /* 0x001fcc00078e0206 */
[----:B------:R-:W2:Y:S01]  /*0130*/  LDG.E R6, desc[UR6][R6.64] ;  /* 0x0000000606067981 */ /* 0x000ea2000c1e1900 */
[----:B------:R-:W0:Y:S01]  /*0140*/  S2UR UR5, SR_CgaCtaId ;  /* 0x00000000000579c3 */ /* 0x000e220000008800 */
[----:B------:R-:W-:Y:S02]  /*0150*/  UMOV UR4, 0x400 ;  /* 0x0000040000047882 */ /* 0x000fe40000000000 */
[----:B0-----:R-:W-:-:S06]  /*0160*/  ULEA UR4, UR5, UR4, 0x18 ;  /* 0x0000000405047291 */ /* 0x001fcc000f8ec0ff */
[----:B------:R-:W-:-:S05]  /*0170*/  LEA R9, R3, UR4, 0x2 ;  /* 0x0000000403097c11 */ /* 0x000fca000f8e10ff */
[----:B--2---:R0:W-:Y:S01]  /*0180*/  STS [R9], R6 ;  /* 0x0000000609007388 */ /* 0x0041e20000000800 */
[----:B------:R-:W-:Y:S05]  /*0190*/  BRA `(.L_x_14) ;  /* 0x0000000000387947 */ /* 0x000fea0003800000 */
.L_x_13:
[----:B------:R-:W-:-:S05]  /*01a0*/  IMAD.IADD R4, R2, 0x1, R5 ;  /* 0x0000000102047824 */ /* 0x000fca00078e0205 */
[----:B------:R-:W-:-:S13]  /*01b0*/  ISETP.GE.AND P0, PT, R3, R4, PT ;  /* 0x000000040300720c */ /* 0x000fda0003f06270 */
[----:B------:R-:W-:Y:S05]  /*01c0*/  @P0 BRA `(.L_x_14) ;  /* 0x00000000002c0947 */ /* 0x000fea0003800000 */
[----:B------:R-:W0:Y:S01]  /*01d0*/  LDC.64 R6, c[0x0][0x3a0] ;  /* 0x0000e800ff067b82 */ /* 0x000e220000000a00 */
[----:B------:R-:W-:-:S05]  /*01e0*/  IADD3 R9, PT, PT, -R2, R9, R3 ;  /* 0x0000000902097210 */ /* 0x000fca0007ffe103 */
[----:B0-----:R-:W-:-:S06]  /*01f0*/  IMAD.WIDE R6, R9, 0x4, R6 ;  /* 0x0000000409067825 */ /* 0x001fcc00078e0206 */
[----:B------:R-:W2:Y:S01]  /*0200*/  LDG.E R6, desc[UR6][R6.64] ;  /* 0x0000000606067981 */ /* 0x000ea2000c1e1900 */
[----:B------:R-:W0:Y:S01]  /*0210*/  S2UR UR5, SR_CgaCtaId ;  /* 0x00000000000579c3 */ /* 0x000e220000008800 */
[----:B------:R-:W-:Y:S01]  /*0220*/  UMOV UR4, 0x400 ;  /* 0x0000040000047882 */ /* 0x000fe20000000000 */
[----:B------:R-:W-:Y:S01]  /*0230*/  IMAD.IADD R4, R3, 0x1, -R2 ;  /* 0x0000000103047824 */ /* 0x000fe200078e0a02 */
[----:B------:R-:W-:-:S04]  /*0240*/  UIADD3 UR4, UPT, UPT, UR4, 0x1000, URZ ;  /* 0x0000100004047890 */ /* 0x000fc8000fffe0ff */
[----:B0-----:R-:W-:-:S06]  /*0250*/  ULEA UR4, UR5, UR4, 0x18 ;  /* 0x0000000405047291 */ /* 0x001fcc000f8ec0ff */
[----:B------:R-:W-:-:S05]  /*0260*/  LEA R9, R4, UR4, 0x2 ;  /* 0x0000000404097c11 */ /* 0x000fca000f8e10ff */
[----:B--2---:R1:W-:Y:S02]  /*0270*/  STS [R9], R6 ;  /* 0x0000000609007388 */ /* 0x0043e40000000800 */
.L_x_14:
[----:B------:R-:W-:Y:S05]  /*0280*/  BSYNC.RECONVERGENT B0 ;  /* 0x0000000000007941 */ /* 0x000fea0003800200 */
.L_x_12:
[----:B------:R-:W-:Y:S01]  /*0290*/  IMAD.IADD R4, R2, 0x1, R5 ;  /* 0x0000000102047824 */ /* 0x000fe200078e0205 */
[----:B------:R-:W-:Y:S04]  /*02a0*/  BAR.SYNC.DEFER_BLOCKING 0x0 ;  /* 0x0000000000007b1d */ /* 0x000fe80000010000 */
[----:B------:R-:W-:Y:S02]  /*02b0*/  ISETP.GE.AND P0, PT, R3, R4, PT ;  /* 0x000000040300720c */ /* 0x000fe40003f06270 */
[----:B------:R-:W-:Y:S11]  /*02c0*/  BSSY.RECONVERGENT B0, `(.L_x_15) ;  /* 0x000004f000007945 */ /* 0x000ff60003800200 */
[----:B------:R-:W2:Y:S01]  /*02d0*/  @P0 S2R R7, SR_CgaCtaId ;  /* 0x0000000000070919 */ /* 0x000ea20000008800 */
[----:B------:R-:W-:-:S05]  /*02e0*/  @P0 MOV R4, 0x400 ;  /* 0x0000040000040802 */ /* 0x000fca0000000f00 */
[----:B------:R-:W-:-:S05]  /*02f0*/  @P0 VIADD R4, R4, 0x2000 ;  /* 0x0000200004040836 */ /* 0x000fca0000000000 */
[----:B--2---:R-:W-:-:S05]  /*0300*/  @P0 LEA R4, R7, R4, 0x18 ;  /* 0x0000000407040211 */ /* 0x004fca00078ec0ff */
[----:B------:R-:W-:-:S05]  /*0310*/  @P0 IMAD R4, R3, 0x4, R4 ;  /* 0x0000000403040824 */ /* 0x000fca00078e0204 */
[----:B------:R2:W3:Y:S01]  /*0320*/  @P0 LDS R7, [R4] ;  /* 0x0000000004070984 */ /* 0x0004e20000000800 */
[----:B------:R-:W-:Y:S05]  /*0330*/  @P0 BRA `(.L_x_16) ;  /* 0x00000004001c0947 */ /* 0x000fea0003800000 */
[C---:B--2---:R-:W-:Y:S01]  /*0340*/  IMAD.IADD R4, R3.reuse, 0x1, -R2 ;  /* 0x0000000103047824 */ /* 0x044fe200078e0a02 */
[----:B------:R-:W-:Y:S01]  /*0350*/  ISETP.GT.AND P0, PT, R3, R2, PT ;  /* 0x000000020300720c */ /* 0x000fe20003f04270 */
[----:B------:R-:W-:Y:S01]  /*0360*/  BSSY.RECONVERGENT B1, `(.L_x_17) ;  /* 0x000002c000017945 */ /* 0x000fe20003800200 */
[----:B---3--:R-:W-:Y:S02]  /*0370*/  VIMNMX R7, PT, PT, R2, R3, PT ;  /* 0x0000000302077248 */ /* 0x008fe40003fe0100 */
[----:B------:R-:W-:-:S05]  /*0380*/  SEL R4, R4, RZ, P0 ;  /* 0x000000ff04047207 */ /* 0x000fca0000000000 */
[----:B01----:R-:W-:-:S07]  /*0390*/  IMAD.MOV.U32 R6, RZ, RZ, R4 ;  /* 0x000000ffff067224 */ /* 0x003fce00078e0004 */
.L_x_24:
[----:B------:R-:W-:Y:S01]  /*03a0*/  BSSY.RECONVERGENT B2, `(.L_x_18) ;  /* 0x000001e000027945 */ /* 0x000fe20003800200 */
.L_x_22:
[----:B------:R-:W-:Y:S01]  /*03b0*/  IMAD.IADD R8, R7, 0x1, -R4 ;  /* 0x0000000107087824 */ /* 0x000fe200078e0a04 */
[----:B------:R-:W-:Y:S04]  /*03c0*/  BSSY.RELIABLE B3, `(.L_x_19) ;  /* 0x0000019000037945 */ /* 0x000fe80003800100 */
[----:B------:R-:W-:-:S04]  /*03d0*/  IABS R8, R8 ;  /* 0x0000000800087213 */ /* 0x000fc80000000000 */
[----:B------:R-:W-:-:S04]  /*03e0*/  LEA.HI R8, R8, R8, RZ, 0x1 ;  /* 0x0000000808087211 */ /* 0x000fc800078f08ff */
[----:B------:R-:W-:-:S05]  /*03f0*/  SHF.R.S32.HI R8, RZ, 0x1, R8 ;  /* 0x00000001ff087819 */ /* 0x000fca0000011408 */
[--C-:B------:R-:W-:Y:S02]  /*0400*/  IMAD.IADD R10, R6, 0x1, R8.reuse ;  /* 0x00000001060a7824 */ /* 0x100fe400078e0208 */
[----:B------:R-:W-:-:S03]  /*0410*/  IMAD.IADD R11, R7, 0x1, -R8 ;  /* 0x00000001070b7824 */ /* 0x000fc600078e0a08 */
[----:B------:R-:W-:-:S04]  /*0420*/  ISETP.GT.AND P0, PT, R10, R5, PT ;  /* 0x000000050a00720c */ /* 0x000fc80003f04270 */
[----:B------:R-:W-:-:S13]  /*0430*/  ISETP.LT.OR P0, PT, R11, RZ, P0 ;  /* 0x000000ff0b00720c */ /* 0x000fda0000701670 */
[----:B------:R-:W-:Y:S05]  /*0440*/  @P0 BRA `(.L_x_20) ;  /* 0x0000000000400947 */ /* 0x000fea0003800000 */
[----:B------:R-:W0:Y:S01]  /*0450*/  S2R R15, SR_CgaCtaId ;  /* 0x00000000000f7919 */ /* 0x000e220000008800 */
[----:B------:R-:W-:Y:S02]  /*0460*/  ISETP.NE.AND P0, PT, R10, RZ, PT ;  /* 0x000000ff0a00720c */ /* 0x000fe40003f05270 */
[----:B------:R-:W-:Y:S02]  /*0470*/  MOV R14, 0x400 ;  /* 0x00000400000e7802 */ /* 0x000fe40000000f00 */
[----:B------:R-:W-:-:S03]  /*0480*/  ISETP.EQ.OR P0, PT, R11, R2, !P0 ;  /* 0x000000020b00720c */ /* 0x000fc60004702670 */
[----:B------:R-:W-:-:S10]  /*0490*/  VIADD R8, R14, 0x1000 ;  /* 0x000010000e087836 */ /* 0x000fd40000000000 */
[----:B------:R-:W-:Y:S05]  /*04a0*/  @P0 BREAK.RELIABLE B3 ;  /* 0x0000000000030942 */ /* 0x000fea0003800100 */
[C---:B0-----:R-:W-:Y:S02]  /*04b0*/  LEA R12, R15.reuse, R14, 0x18 ;  /* 0x0000000e0f0c7211 */ /* 0x041fe400078ec0ff */
[----:B------:R-:W-:-:S03]  /*04c0*/  LEA R13, R15, R8, 0x18 ;  /* 0x000000080f0d7211 */ /* 0x000fc600078ec0ff */
[----:B------:R-:W-:Y:S02]  /*04d0*/  IMAD R12, R11, 0x4, R12 ;  /* 0x000000040b0c7824 */ /* 0x000fe400078e020c */
[----:B------:R-:W-:Y:S01]  /*04e0*/  IMAD R13, R10, 0x4, R13 ;  /* 0x000000040a0d7824 */ /* 0x000fe200078e020d */
[----:B------:R-:W-:Y:S06]  /*04f0*/  @P0 BRA `(.L_x_21) ;  /* 0x0000000000200947 */ /* 0x000fec0003800000 */
[----:B------:R-:W-:Y:S04]  /*0500*/  LDS R8, [R12] ;  /* 0x000000000c087984 */ /* 0x000fe80000000800 */
[----:B------:R-:W0:Y:S02]  /*0510*/  LDS R9, [R13+-0x4] ;  /* 0xfffffc000d097984 */ /* 0x000e240000000800 */
[----:B0-----:R-:W-:-:S13]  /*0520*/  ISETP.GT.AND P0, PT, R8, R9, PT ;  /* 0x000000090800720c */ /* 0x001fda0003f04270 */
[----:B------:R-:W-:Y:S05]  /*0530*/  @P0 BREAK.RELIABLE B3 ;  /* 0x0000000000030942 */ /* 0x000fea0003800100 */
[----:B------:R-:W-:Y:S05]  /*0540*/  @P0 BRA `(.L_x_21) ;  /* 0x00000000000c0947 */ /* 0x000fea0003800000 */
.L_x_20:
[----:B------:R-:W-:Y:S05]  /*0550*/  BSYNC.RELIABLE B3 ;  /* 0x0000000000037941 */ /* 0x000fea0003800100 */
.L_x_19:
[----:B------:R-:W-:Y:S01]  /*0560*/  VIADD R4, R11, 0x1 ;  /* 0x000000010b047836 */ /* 0x000fe20000000000 */
[----:B------:R-:W-:Y:S06]  /*0570*/  BRA `(.L_x_22) ;  /* 0xfffffffc008c7947 */ /* 0x000fec000383ffff */
.L_x_21:
[----:B------:R-:W-:Y:S05]  /*0580*/  BSYNC.RECONVERGENT B2 ;  /* 0x0000000000027941 */ /* 0x000fea0003800200 */
.L_x_18:
[----:B------:R-:W-:-:S04]  /*0590*/  ISETP.NE.AND P0, PT, R11, RZ, PT ;  /* 0x000000ff0b00720c */ /* 0x000fc80003f05270 */
[----:B------:R-:W-:-:S13]  /*05a0*/  ISETP.EQ.OR P0, PT, R10, R5, !P0 ;  /* 0x000000050a00720c */ /* 0x000fda0004702670 */
[----:B------:R-:W-:Y:S05]  /*05b0*/  @P0 BRA `(.L_x_23) ;  /* 0x0000000000180947 */ /* 0x000fea0003800000 */
[----:B------:R-:W-:Y:S04]  /*05c0*/  LDS R6, [R12+-0x4] ;  /* 0xfffffc000c067984 */ /* 0x000fe80000000800 */
[----:B------:R-:W0:Y:S02]  /*05d0*/  LDS R7, [R13] ;  /* 0x000000000d077984 */ /* 0x000e240000000800 */
[----:B0-----:R-:W-:-:S13]  /*05e0*/  ISETP.GT.AND P0, PT, R6, R7, PT ;  /* 0x000000070600720c */ /* 0x001fda0003f04270 */
[----:B------:R-:W-:Y:S02]  /*05f0*/  @P0 VIADD R7, R11, 0xffffffff ;  /* 0xffffffff0b070836 */ /* 0x000fe40000000000 */
[----:B------:R-:W-:Y:S01]  /*0600*/  @P0 VIADD R6, R10, 0x1 ;  /* 0x000000010a060836 */ /* 0x000fe20000000000 */
[----:B------:R-:W-:Y:S06]  /*0610*/  @P0 BRA `(.L_x_24) ;  /* 0xfffffffc00600947 */ /* 0x000fec000383ffff */
.L_x_23:
[----:B------:R-:W-:Y:S05]  /*0620*/  BSYNC.RECONVERGENT B1 ;  /* 0x0000000000017941 */ /* 0x000fea0003800200 */
.L_x_17:
[----:B------:R-:W-:Y:S01]  /*0630*/  ISETP.GE.AND P0, PT, R11, R2, PT ;  /* 0x000000020b00720c */ /* 0x000fe20003f06270 */
[----:B------:R-:W-:-:S12]  /*0640*/  BSSY.RELIABLE B1, `(.L_x_25) ;  /* 0x0000011000017945 */ /* 0x000fd80003800100 */
[----:B------:R0:W1:Y:S01]  /*0650*/  @P0 LDS R2, [R13] ;  /* 0x000000000d020984 */ /* 0x0000620000000800 */
[----:B------:R-:W-:Y:S05]  /*0660*/  @P0 BRA `(.L_x_26) ;  /* 0x0000000000380947 */ /* 0x000fea0003800000 */
[----:B------:R-:W-:-:S13]  /*0670*/  ISETP.NE.AND P0, PT, R10, R5, PT ;  /* 0x000000050a00720c */ /* 0x000fda0003f05270 */
[----:B------:R2:W3:Y:S01]  /*0680*/  @!P0 LDS R7, [R12] ;  /* 0x000000000c078984 */ /* 0x0004e20000000800 */
[----:B------:R-:W-:Y:S05]  /*0690*/  @!P0 BREAK.RELIABLE B1 ;  /* 0x0000000000018942 */ /* 0x000fea0003800100 */
[----:B------:R-:W-:Y:S05]  /*06a0*/  @!P0 BRA `(.L_x_27) ;  /* 0x0000000000148947 */ /* 0x000fea0003800000 */
[----:B---3--:R-:W-:Y:S04]  /*06b0*/  LDS R7, [R12] ;  /* 0x000000000c077984 */ /* 0x008fe80000000800 */
[----:B-1----:R-:W1:Y:S02]  /*06c0*/  LDS R2, [R13] ;  /* 0x000000000d027984 */ /* 0x002e640000000800 */
[----:B-1----:R-:W-:-:S13]  /*06d0*/  ISETP.GT.AND P0, PT, R7, R2, PT ;  /* 0x000000020700720c */ /* 0x002fda0003f04270 */
[----:B------:R-:W-:Y:S05]  /*06e0*/  @!P0 BREAK.RELIABLE B1 ;  /* 0x0000000000018942 */ /* 0x000fea0003800100 */
[----:B------:R-:W-:Y:S05]  /*06f0*/  @P0 BRA `(.L_x_26) ;  /* 0x0000000000140947 */ /* 0x000fea0003800000 */
.L_x_27:
[----:B------:R-:W-:-:S05]  /*0700*/  VIADD R14, R14, 0x2000 ;  /* 0x000020000e0e7836 */ /* 0x000fca0000000000 */
[----:B------:R-:W-:-:S05]  /*0710*/  LEA R14, R15, R14, 0x18 ;  /* 0x0000000e0f0e7211 */ /* 0x000fca00078ec0ff */
[----:B------:R-:W-:-:S05]  /*0720*/  IMAD R14, R3, 0x4, R14 ;  /* 0x00000004030e7824 */ /* 0x000fca00078e020e */
[----:B---3--:R4:W-:Y:S01]  /*0730*/  STS [R14], R7 ;  /* 0x000000070e007388 */ /* 0x0089e20000000800 */
[----:B------:R-:W-:Y:S05]  /*0740*/  BRA `(.L_x_16) ;  /* 0x0000000000187947 */ /* 0x000fea0003800000 */
.L_x_26:
[----:B------:R-:W-:Y:S05]  /*0750*/  BSYNC.RELIABLE B1 ;  /* 0x0000000000017941 */ /* 0x000fea0003800100 */
.L_x_25:
[----:B------:R-:W-:Y:S02]  /*0760*/  VIADD R14, R14, 0x2000 ;  /* 0x000020000e0e7836 */ /* 0x000fe40000000000 */
[----:B-1----:R-:W-:-:S03]  /*0770*/  IMAD.MOV.U32 R7, RZ, RZ, R2 ;  /* 0x000000ffff077224 */ /* 0x002fc600078e0002 */
[----:B------:R-:W-:-:S05]  /*0780*/  LEA R14, R15, R14, 0x18 ;  /* 0x0000000e0f0e7211 */ /* 0x000fca00078ec0ff */
[----:B------:R-:W-:-:S05]  /*0790*/  IMAD R5, R3, 0x4, R14 ;  /* 0x0000000403057824 */ /* 0x000fca00078e020e */
[----:B------:R1:W-:Y:S02]  /*07a0*/  STS [R5], R2 ;  /* 0x0000000205007388 */ /* 0x0003e40000000800 */
.L_x_16:
[----:B------:R-:W-:Y:S05]  /*07b0*/  BSYNC.RECONVERGENT B0 ;  /* 0x0000000000007941 */ /* 0x000fea0003800200 */
.L_x_15:
[----:B------:R-:W-:Y:S05]  /*07c0*/  WARPSYNC.ALL ;  /* 0x0000000000007948 */ /* 0x000fea0003800000 */
[----:B-12---:R-:W1:Y:S01]  /*07d0*/  LDC.64 R4, c[0x0][0x380] ;  /* 0x0000e000ff047b82 */ /* 0x006e620000000a00 */
[----:B------:R-:W2:Y:S02]  /*07e0*/  LDCU UR4, c[0x0][0x360] ;  /* 0x00006c00ff0477ac */ /* 0x000ea40008000800 */
[----:B--2---:R-:W-:-:S04]  /*07f0*/  IMAD R3, R0, UR4, R3 ;  /* 0x0000000400037c24 */ /* 0x004fc8000f8e0203 */
[----:B-1----:R-:W-:-:S05]  /*0800*/  IMAD.WIDE R2, R3, 0x4, R4 ;  /* 0x0000000403027825 */ /* 0x002fca00078e0204 */
[----:B---3--:R-:W-:Y:S01]  /*0810*/  STG.E desc[UR6][R2.64], R7 ;  /* 0x0000000702007986 */ /* 0x008fe2000c101906 */
[----:B------:R-:W-:Y:S05]  /*0820*/  EXIT ;  /* 0x000000000000794d */ /* 0x000fea0003800000 */
.L_x_28:
        /* <DEDUP_REMOVED lines=13> */
.L_x_45:


//--------------------- .text._Z12mergeSmall_kPiS_S_iii --------------------------
	.section	.text._Z12mergeSmall_kPiS_S_iii,"ax",@progbits
	.align	128
        .global         _Z12mergeSmall_kPiS_S_iii
        .type           _Z12mergeSmall_kPiS_S_iii,@function
        .size           _Z12mergeSmall_kPiS_S_iii,(.L_x_46 - _Z12mergeSmall_kPiS_S_iii)
        .other          _Z12mergeSmall_kPiS_S_iii,@"STO_CUDA_ENTRY STV_DEFAULT"
_Z12mergeSmall_kPiS_S_iii:
.text._Z12mergeSmall_kPiS_S_iii:
[----:B------:R-:W-:Y:S01]  /*0000*/  LDC R1, c[0x0][0x37c] ;  /* 0x0000df00ff017b82 */ /* 0x000fe20000000800 */
[----:B------:R-:W0:Y:S01]  /*0010*/  S2R R0, SR_TID.X ;  /* 0x0000000000007919 */ /* 0x000e220000002100 */
[----:B------:R-:W0:Y:S02]  /*0020*/  LDCU UR4, c[0x0][0x3a0] ;  /* 0x00007400ff0477ac */ /* 0x000e240008000800 */
[----:B0-----:R-:W-:-:S13]  /*0030*/  ISETP.GE.AND P0, PT, R0, UR4, PT ;  /* 0x0000000400007c0c */ /* 0x001fda000bf06270 */
[----:B------:R-:W-:Y:S05]  /*0040*/  @P0 EXIT ;  /* 0x000000000000094d */ /* 0x000fea0003800000 */
[----:B------:R-:W0:Y:S01]  /*0050*/  LDCU UR6, c[0x0][0x398] ;  /* 0x00007300ff0677ac */ /* 0x000e220008000800 */
[----:B------:R-:W1:Y:S01]  /*0060*/  LDC R18, c[0x0][0x398] ;  /* 0x0000e600ff127b82 */ /* 0x000e620000000800 */
[----:B------:R-:W-:Y:S01]  /*0070*/  BSSY.RECONVERGENT B1, `(.L_x_29) ;  /* 0x000002e000017945 */ /* 0x000fe20003800200 */
[----:B------:R-:W2:Y:S06]  /*0080*/  LDCU.64 UR4, c[0x0][0x358] ;  /* 0x00006b00ff0477ac */ /* 0x000eac0008000a00 */
[----:B------:R-:W3:Y:S08]  /*0090*/  LDC R16, c[0x0][0x39c] ;  /* 0x0000e700ff107b82 */ /* 0x000ef00000000800 */
[----:B------:R-:W4:Y:S01]  /*00a0*/  LDC.64 R2, c[0x0][0x380] ;  /* 0x0000e000ff027b82 */ /* 0x000f220000000a00 */
[C---:B0-----:R-:W-:Y:S01]  /*00b0*/  VIADD R6, R0.reuse, -UR6 ;  /* 0x8000000600067c36 */ /* 0x041fe20008000000 */
[----:B------:R-:W-:-:S02]  /*00c0*/  ISETP.GT.AND P0, PT, R0, UR6, PT ;  /* 0x0000000600007c0c */ /* 0x000fc4000bf04270 */
[----:B------:R-:W-:Y:S02]  /*00d0*/  VIMNMX R13, PT, PT, R0, UR6, PT ;  /* 0x00000006000d7c48 */ /* 0x000fe4000bfe0100 */
[----:B------:R-:W-:Y:S02]  /*00e0*/  SEL R12, R6, RZ, P0 ;  /* 0x000000ff060c7207 */ /* 0x000fe40000000000 */
[----:B------:R-:W0:Y:S03]  /*00f0*/  LDC.64 R4, c[0x0][0x388] ;  /* 0x0000e200ff047b82 */ /* 0x000e260000000a00 */
[----:B--2---:R-:W-:-:S07]  /*0100*/  IMAD.MOV.U32 R14, RZ, RZ, R12 ;  /* 0x000000ffff0e7224 */ /* 0x004fce00078e000c */
.L_x_36:
[----:B------:R-:W-:Y:S01]  /*0110*/  BSSY.RECONVERGENT B2, `(.L_x_30) ;  /* 0x0000019000027945 */ /* 0x000fe20003800200 */
.L_x_34:
[----:B------:R-:W-:Y:S01]  /*0120*/  IMAD.IADD R6, R13, 0x1, -R12 ;  /* 0x000000010d067824 */ /* 0x000fe200078e0a0c */
[----:B------:R-:W-:Y:S04]  /*0130*/  BSSY.RELIABLE B0, `(.L_x_31) ;  /* 0x0000014000007945 */ /* 0x000fe80003800100 */
[----:B------:R-:W-:-:S04]  /*0140*/  IABS R6, R6 ;  /* 0x0000000600067213 */ /* 0x000fc80000000000 */
[----:B------:R-:W-:-:S04]  /*0150*/  LEA.HI R6, R6, R6, RZ, 0x1 ;  /* 0x0000000606067211 */ /* 0x000fc800078f08ff */
[----:B------:R-:W-:-:S05]  /*0160*/  SHF.R.S32.HI R6, RZ, 0x1, R6 ;  /* 0x00000001ff067819 */ /* 0x000fca0000011406 */
[--C-:B------:R-:W-:Y:S02]  /*0170*/  IMAD.IADD R17, R14, 0x1, R6.reuse ;  /* 0x000000010e117824 */ /* 0x100fe400078e0206 */
[----:B------:R-:W-:-:S03]  /*0180*/  IMAD.IADD R19, R13, 0x1, -R6 ;  /* 0x000000010d137824 */ /* 0x000fc600078e0a06 */
[----:B---3--:R-:W-:-:S04]  /*0190*/  ISETP.GT.AND P0, PT, R17, R16, PT ;  /* 0x000000101100720c */ /* 0x008fc80003f04270 */
[----:B------:R-:W-:-:S13]  /*01a0*/  ISETP.LT.OR P0, PT, R19, RZ, P0 ;  /* 0x000000ff1300720c */ /* 0x000fda0000701670 */
[----:B------:R-:W-:Y:S05]  /*01b0*/  @P0 BRA `(.L_x_32) ;  /* 0x00000000002c0947 */ /* 0x000fea0003800000 */
[----:B------:R-:W-:Y:S01]  /*01c0*/  ISETP.NE.AND P0, PT, R17, RZ, PT ;  /* 0x000000ff1100720c */ /* 0x000fe20003f05270 */
[----:B----4-:R-:W-:-:S03]  /*01d0*/  IMAD.WIDE.U32 R6, R19, 0x4, R2 ;  /* 0x0000000413067825 */ /* 0x010fc600078e0002 */
[----:B-1----:R-:W-:Y:S01]  /*01e0*/  ISETP.EQ.OR P0, PT, R19, R18, !P0 ;  /* 0x000000121300720c */ /* 0x002fe20004702670 */
[----:B0-----:R-:W-:-:S12]  /*01f0*/  IMAD.WIDE R8, R17, 0x4, R4 ;  /* 0x0000000411087825 */ /* 0x001fd800078e0204 */
[----:B------:R-:W-:Y:S05]  /*0200*/  @P0 BREAK.RELIABLE B0 ;  /* 0x0000000000000942 */ /* 0x000fea0003800100 */
[----:B------:R-:W-:Y:S05]  /*0210*/  @P0 BRA `(.L_x_33) ;  /* 0x0000000000200947 */ /* 0x000fea0003800000 */
[----:B------:R-:W2:Y:S04]  /*0220*/  LDG.E R10, desc[UR4][R6.64] ;  /* 0x00000004060a7981 */ /* 0x000ea8000c1e1900 */
[----:B------:R-:W2:Y:S02]  /*0230*/  LDG.E R11, desc[UR4][R8.64+-0x4] ;  /* 0xfffffc04080b7981 */ /* 0x000ea4000c1e1900 */
[----:B--2---:R-:W-:-:S13]  /*0240*/  ISETP.GT.AND P0, PT, R10, R11, PT ;  /* 0x0000000b0a00720c */ /* 0x004fda0003f04270 */
[----:B------:R-:W-:Y:S05]  /*0250*/  @P0 BREAK.RELIABLE B0 ;  /* 0x0000000000000942 */ /* 0x000fea0003800100 */
[----:B------:R-:W-:Y:S05]  /*0260*/  @P0 BRA `(.L_x_33) ;  /* 0x00000000000c0947 */ /* 0x000fea0003800000 */
.L_x_32:
[----:B------:R-:W-:Y:S05]  /*0270*/  BSYNC.RELIABLE B0 ;  /* 0x0000000000007941 */ /* 0x000fea0003800100 */
.L_x_31:
[----:B------:R-:W-:Y:S01]  /*0280*/  VIADD R12, R19, 0x1 ;  /* 0x00000001130c7836 */ /* 0x000fe20000000000 */
[----:B------:R-:W-:Y:S06]  /*0290*/  BRA `(.L_x_34) ;  /* 0xfffffffc00a07947 */ /* 0x000fec000383ffff */
.L_x_33:
[----:B------:R-:W-:Y:S05]  /*02a0*/  BSYNC.RECONVERGENT B2 ;  /* 0x0000000000027941 */ /* 0x000fea0003800200 */
.L_x_30:
[----:B------:R-:W-:-:S04]  /*02b0*/  ISETP.NE.AND P0, PT, R19, RZ, PT ;  /* 0x000000ff1300720c */ /* 0x000fc80003f05270 */
[----:B------:R-:W-:-:S13]  /*02c0*/  ISETP.EQ.OR P0, PT, R17, R16, !P0 ;  /* 0x000000101100720c */ /* 0x000fda0004702670 */
[----:B------:R-:W-:Y:S05]  /*02d0*/  @P0 BRA `(.L_x_35) ;  /* 0x00000000001c0947 */ /* 0x000fea0003800000 */
[----:B------:R-:W-:Y:S01]  /*02e0*/  VIADD R13, R19, 0xffffffff ;  /* 0xffffffff130d7836 */ /* 0x000fe20000000000 */
[----:B------:R-:W2:Y:S03]  /*02f0*/  LDG.E R15, desc[UR4][R8.64] ;  /* 0x00000004080f7981 */ /* 0x000ea6000c1e1900 */
[----:B------:R-:W-:-:S06]  /*0300*/  IMAD.WIDE.U32 R10, R13, 0x4, R2 ;  /* 0x000000040d0a7825 */ /* 0x000fcc00078e0002 */
[----:B------:R-:W2:Y:S02]  /*0310*/  LDG.E R10, desc[UR4][R10.64] ;  /* 0x000000040a0a7981 */ /* 0x000ea4000c1e1900 */
[----:B--2---:R-:W-:-:S13]  /*0320*/  ISETP.GT.AND P0, PT, R10, R15, PT ;  /* 0x0000000f0a00720c */ /* 0x004fda0003f04270 */
[----:B------:R-:W-:Y:S01]  /*0330*/  @P0 VIADD R14, R17, 0x1 ;  /* 0x00000001110e0836 */ /* 0x000fe20000000000 */
[----:B------:R-:W-:Y:S06]  /*0340*/  @P0 BRA `(.L_x_36) ;  /* 0xfffffffc00700947 */ /* 0x000fec000383ffff */
.L_x_35:
[----:B------:R-:W-:Y:S05]  /*0350*/  BSYNC.RECONVERGENT B1 ;  /* 0x0000000000017941 */ /* 0x000fea0003800200 */
.L_x_29:
[----:B------:R-:W-:Y:S05]  /*0360*/  WARPSYNC.ALL ;  /* 0x0000000000007948 */ /* 0x000fea0003800000 */
[----:B------:R-:W-:Y:S01]  /*0370*/  ISETP.GE.AND P0, PT, R19, R18, PT ;  /* 0x000000121300720c */ /* 0x000fe20003f06270 */
[----:B------:R-:W-:-:S12]  /*0380*/  BSSY.RECONVERGENT B1, `(.L_x_37) ;  /* 0x0000010000017945 */ /* 0x000fd80003800200 */
[----:B------:R-:W-:Y:S05]  /*0390*/  @!P0 BRA `(.L_x_38) ;  /* 0x0000000000088947 */ /* 0x000fea0003800000 */
[----:B------:R0:W5:Y:S01]  /*03a0*/  LDG.E R9, desc[UR4][R8.64] ;  /* 0x0000000408097981 */ /* 0x000162000c1e1900 */
[----:B------:R-:W-:Y:S05]  /*03b0*/  BRA `(.L_x_39) ;  /* 0x0000000000307947 */ /* 0x000fea0003800000 */
.L_x_38:
[----:B------:R-:W-:-:S13]  /*03c0*/  ISETP.NE.AND P0, PT, R17, R16, PT ;  /* 0x000000101100720c */ /* 0x000fda0003f05270 */
[----:B------:R-:W-:Y:S05]  /*03d0*/  @P0 BRA `(.L_x_40) ;  /* 0x0000000000080947 */ /* 0x000fea0003800000 */
[----:B------:R0:W5:Y:S01]  /*03e0*/  LDG.E R7, desc[UR4][R6.64] ;  /* 0x0000000406077981 */ /* 0x000162000c1e1900 */
[----:B------:R-:W-:Y:S05]  /*03f0*/  BRA `(.L_x_41) ;  /* 0x0000000000107947 */ /* 0x000fea0003800000 */
.L_x_40:
[----:B------:R-:W2:Y:S04]  /*0400*/  LDG.E R7, desc[UR4][R6.64] ;  /* 0x0000000406077981 */ /* 0x000ea8000c1e1900 */
[----:B------:R-:W2:Y:S02]  /*0410*/  LDG.E R9, desc[UR4][R8.64] ;  /* 0x0000000408097981 */ /* 0x000ea4000c1e1900 */
[----:B--2---:R-:W-:-:S13]  /*0420*/  ISETP.GT.AND P0, PT, R7, R9, PT ;  /* 0x000000090700720c */ /* 0x004fda0003f04270 */
[----:B------:R-:W-:Y:S05]  /*0430*/  @P0 BRA `(.L_x_39) ;  /* 0x0000000000100947 */ /* 0x000fea0003800000 */
.L_x_41:
[----:B------:R-:W1:Y:S02]  /*0440*/  LDC.64 R2, c[0x0][0x390] ;  /* 0x0000e400ff027b82 */ /* 0x000e640000000a00 */
[----:B-1----:R-:W-:-:S05]  /*0450*/  IMAD.WIDE.U32 R2, R0, 0x4, R2 ;  /* 0x0000000400027825 */ /* 0x002fca00078e0002 */
[----:B-----5:R-:W-:Y:S01]  /*0460*/  STG.E desc[UR4][R2.64], R7 ;  /* 0x0000000702007986 */ /* 0x020fe2000c101904 */
[----:B------:R-:W-:Y:S05]  /*0470*/  EXIT ;  /* 0x000000000000794d */ /* 0x000fea0003800000 */
.L_x_39:
[----:B------:R-:W-:Y:S05]  /*0480*/  BSYNC.RECONVERGENT B1 ;  /* 0x0000000000017941 */ /* 0x000fea0003800200 */
.L_x_37:
[----:B------:R-:W1:Y:S02]  /*0490*/  LDC.64 R2, c[0x0][0x390] ;  /* 0x0000e400ff027b82 */ /* 0x000e640000000a00 */
[----:B-1----:R-:W-:-:S05]  /*04a0*/  IMAD.WIDE.U32 R2, R0, 0x4, R2 ;  /* 0x0000000400027825 */ /* 0x002fca00078e0002 */
[----:B-----5:R-:W-:Y:S01]  /*04b0*/  STG.E desc[UR4][R2.64], R9 ;  /* 0x0000000902007986 */ /* 0x020fe2000c101904 */
[----:B------:R-:W-:Y:S05]  /*04c0*/  EXIT ;  /* 0x000000000000794d */ /* 0x000fea0003800000 */
.L_x_42:
        /* <DEDUP_REMOVED lines=11> */
.L_x_46:


//--------------------- .nv.shared.reserved.0     --------------------------
	.section	.nv.shared.reserved.0,"aw",@nobits
	.weak		__nv_reservedSMEM_offset_0_alias
	.size		__nv_reservedSMEM_offset_0_alias, 0, 64
	.other		__nv_reservedSMEM_offset_0_alias,@"STO_CUDA_RESERVED_SHARED STV_DEFAULT"
__nv_reservedSMEM_offset_0_alias:
	.zero		0
	.zero		64


//--------------------- .nv.shared._Z10mergeBig_kPiiS_iS_iP4int2ii --------------------------
	.section	.nv.shared._Z10mergeBig_kPiiS_iS_iP4int2ii,"aw",@nobits
	.sectionflags	@""
	.align	4
.nv.shared._Z10mergeBig_kPiiS_iS_iP4int2ii:
	.zero		13312


//--------------------- .nv.constant0._Z23pretraitementFusionSortPiS_i --------------------------
	.section	.nv.constant0._Z23pretraitementFusionSortPiS_i,"a",@progbits
	.sectionflags	@""
	.align	4
.nv.constant0._Z23pretraitementFusionSortPiS_i:
	.zero		916


//--------------------- .nv.constant0._Z9pathBig_kiP4int2iPiiS1_i --------------------------
	.section	.nv.constant0._Z9pathBig_kiP4int2iPiiS1_i,"a",@progbits
	.sectionflags	@""
	.align	4
.nv.constant0._Z9pathBig_kiP4int2iPiiS1_i:
	.zero		948


//--------------------- .nv.constant0._Z10mergeBig_kPiiS_iS_iP4int2ii --------------------------
	.section	.nv.constant0._Z10mergeBig_kPiiS_iS_iP4int2ii,"a",@progbits
	.sectionflags	@""
	.align	4
.nv.constant0._Z10mergeBig_kPiiS_iS_iP4int2ii:
	.zero		960


//--------------------- .nv.constant0._Z12mergeSmall_kPiS_S_iii --------------------------
	.section	.nv.constant0._Z12mergeSmall_kPiS_S_iii,"a",@progbits
	.sectionflags	@""
	.align	4
.nv.constant0._Z12mergeSmall_kPiS_S_iii:
	.zero		932


//--------------------- SYMBOLS --------------------------

	.type		.nv.reservedSmem.offset0,@object
	.size		.nv.reservedSmem.offset0,0x4
	.type		.nv.reservedSmem.cap,@object
	.size		.nv.reservedSmem.cap,0x4
